//
// Generated by NVIDIA NVVM Compiler
//
// Compiler Build ID: CL-36424714
// Cuda compilation tools, release 13.0, V13.0.88
// Based on NVVM 20.0.0
//

.version 9.0
.target sm_100
.address_size 64

	// .globl	_Z15mish_gridstrideiPfS_

.visible .entry _Z15mish_gridstrideiPfS_(
	.param .u32 _Z15mish_gridstrideiPfS__param_0,
	.param .u64 .ptr .align 1 _Z15mish_gridstrideiPfS__param_1,
	.param .u64 .ptr .align 1 _Z15mish_gridstrideiPfS__param_2
)
{
	.reg .pred 	%p<23>;
	.reg .b32 	%r<45>;
	.reg .b32 	%f<217>;
	.reg .b64 	%rd<8>;

	ld.param.u32 	%r10, [_Z15mish_gridstrideiPfS__param_0];
	ld.param.u64 	%rd2, [_Z15mish_gridstrideiPfS__param_1];
	ld.param.u64 	%rd3, [_Z15mish_gridstrideiPfS__param_2];
	mov.u32 	%r11, %tid.x;
	mov.u32 	%r1, %ntid.x;
	mov.u32 	%r12, %ctaid.x;
	mad.lo.s32 	%r13, %r1, %r12, %r11;
	shl.b32 	%r44, %r13, 2;
	setp.ge.s32 	%p1, %r44, %r10;
	@%p1 bra 	$L__BB0_11;
	mov.u32 	%r14, %nctaid.x;
	mul.lo.s32 	%r15, %r1, %r14;
	shl.b32 	%r3, %r15, 2;
	cvta.to.global.u64 	%rd1, %rd3;
$L__BB0_2:
	mul.wide.s32 	%rd5, %r44, 4;
	add.s64 	%rd4, %rd2, %rd5;
	// begin inline asm
	ld.global.nc.v4.f32 {%f24,%f25,%f26,%f27}, [%rd4];
	// end inline asm
	fma.rn.f32 	%f28, %f24, 0f3BBB989D, 0f3F000000;
	cvt.sat.f32.f32 	%f29, %f28;
	mov.f32 	%f30, 0f4B400001;
	mov.f32 	%f31, 0f437C0000;
	fma.rm.f32 	%f32, %f29, %f31, %f30;
	add.f32 	%f33, %f32, 0fCB40007F;
	neg.f32 	%f34, %f33;
	fma.rn.f32 	%f35, %f24, 0f3FB8AA3B, %f34;
	fma.rn.f32 	%f36, %f24, 0f32A57060, %f35;
	mov.b32 	%r16, %f32;
	shl.b32 	%r17, %r16, 23;
	mov.b32 	%f37, %r17;
	ex2.approx.ftz.f32 	%f38, %f36;
	mul.f32 	%f5, %f38, %f37;
	mov.f32 	%f39, 0f3F800000;
	add.rz.f32 	%f40, %f5, %f39;
	mov.b32 	%r18, %f40;
	add.s32 	%r19, %r18, -1061158912;
	and.b32  	%r20, %r19, -8388608;
	mov.b32 	%r5, %f5;
	sub.s32 	%r21, %r5, %r20;
	mov.b32 	%f41, %r21;
	sub.s32 	%r22, 1082130432, %r20;
	mov.b32 	%f42, %r22;
	fma.rn.f32 	%f43, %f42, 0f3E800000, 0fBF800000;
	add.f32 	%f44, %f43, %f41;
	cvt.rn.f32.s32 	%f45, %r20;
	mul.f32 	%f46, %f45, 0f34000000;
	fma.rn.f32 	%f47, %f44, 0fBD39BF78, 0f3DD80012;
	fma.rn.f32 	%f48, %f47, %f44, 0fBE0778E0;
	fma.rn.f32 	%f49, %f48, %f44, 0f3E146475;
	fma.rn.f32 	%f50, %f49, %f44, 0fBE2A68DD;
	fma.rn.f32 	%f51, %f50, %f44, 0f3E4CAF9E;
	fma.rn.f32 	%f52, %f51, %f44, 0fBE800042;
	fma.rn.f32 	%f53, %f52, %f44, 0f3EAAAAE6;
	fma.rn.f32 	%f54, %f53, %f44, 0fBF000000;
	mul.f32 	%f55, %f44, %f54;
	fma.rn.f32 	%f56, %f55, %f44, %f44;
	fma.rn.f32 	%f213, %f46, 0f3F317218, %f56;
	setp.lt.u32 	%p2, %r5, 2139095040;
	@%p2 bra 	$L__BB0_4;
	setp.gt.s32 	%p3, %r5, -1082130432;
	fma.rn.f32 	%f57, %f5, 0f7F800000, 0f7F800000;
	selp.f32 	%f58, %f57, %f213, %p3;
	setp.eq.f32 	%p4, %f5, 0f00000000;
	selp.f32 	%f213, 0f80000000, %f58, %p4;
$L__BB0_4:
	abs.f32 	%f59, %f213;
	mul.f32 	%f60, %f59, 0f4038AA3B;
	ex2.approx.ftz.f32 	%f61, %f60;
	add.f32 	%f62, %f61, 0f3F800000;
	rcp.approx.ftz.f32 	%f63, %f62;
	fma.rn.f32 	%f64, %f63, 0fC0000000, 0f3F800000;
	setp.ge.f32 	%p5, %f59, 0f41102CB4;
	selp.f32 	%f65, 0f3F800000, %f64, %p5;
	copysign.f32 	%f66, %f213, %f65;
	mul.f32 	%f67, %f213, %f213;
	fma.rn.f32 	%f68, %f67, 0f3C80F082, 0fBD563CAE;
	fma.rn.f32 	%f69, %f68, %f67, 0f3E085941;
	fma.rn.f32 	%f70, %f69, %f67, 0fBEAAA9ED;
	fma.rn.f32 	%f71, %f70, %f67, 0f00000000;
	fma.rn.f32 	%f72, %f71, %f213, %f213;
	setp.ge.f32 	%p6, %f59, 0f3F19999A;
	selp.f32 	%f73, %f66, %f72, %p6;
	mul.f32 	%f9, %f24, %f73;
	fma.rn.f32 	%f74, %f25, 0f3BBB989D, 0f3F000000;
	cvt.sat.f32.f32 	%f75, %f74;
	mov.f32 	%f76, 0f4B400001;
	mov.f32 	%f77, 0f437C0000;
	fma.rm.f32 	%f78, %f75, %f77, %f76;
	add.f32 	%f79, %f78, 0fCB40007F;
	neg.f32 	%f80, %f79;
	fma.rn.f32 	%f81, %f25, 0f3FB8AA3B, %f80;
	fma.rn.f32 	%f82, %f25, 0f32A57060, %f81;
	mov.b32 	%r23, %f78;
	shl.b32 	%r24, %r23, 23;
	mov.b32 	%f83, %r24;
	ex2.approx.ftz.f32 	%f84, %f82;
	mul.f32 	%f10, %f84, %f83;
	mov.f32 	%f85, 0f3F800000;
	add.rz.f32 	%f86, %f10, %f85;
	mov.b32 	%r25, %f86;
	add.s32 	%r26, %r25, -1061158912;
	and.b32  	%r27, %r26, -8388608;
	mov.b32 	%r6, %f10;
	sub.s32 	%r28, %r6, %r27;
	mov.b32 	%f87, %r28;
	sub.s32 	%r29, 1082130432, %r27;
	mov.b32 	%f88, %r29;
	fma.rn.f32 	%f89, %f88, 0f3E800000, 0fBF800000;
	add.f32 	%f90, %f89, %f87;
	cvt.rn.f32.s32 	%f91, %r27;
	mul.f32 	%f92, %f91, 0f34000000;
	fma.rn.f32 	%f93, %f90, 0fBD39BF78, 0f3DD80012;
	fma.rn.f32 	%f94, %f93, %f90, 0fBE0778E0;
	fma.rn.f32 	%f95, %f94, %f90, 0f3E146475;
	fma.rn.f32 	%f96, %f95, %f90, 0fBE2A68DD;
	fma.rn.f32 	%f97, %f96, %f90, 0f3E4CAF9E;
	fma.rn.f32 	%f98, %f97, %f90, 0fBE800042;
	fma.rn.f32 	%f99, %f98, %f90, 0f3EAAAAE6;
	fma.rn.f32 	%f100, %f99, %f90, 0fBF000000;
	mul.f32 	%f101, %f90, %f100;
	fma.rn.f32 	%f102, %f101, %f90, %f90;
	fma.rn.f32 	%f214, %f92, 0f3F317218, %f102;
	setp.lt.u32 	%p7, %r6, 2139095040;
	@%p7 bra 	$L__BB0_6;
	setp.gt.s32 	%p8, %r6, -1082130432;
	fma.rn.f32 	%f103, %f10, 0f7F800000, 0f7F800000;
	selp.f32 	%f104, %f103, %f214, %p8;
	setp.eq.f32 	%p9, %f10, 0f00000000;
	selp.f32 	%f214, 0f80000000, %f104, %p9;
$L__BB0_6:
	abs.f32 	%f105, %f214;
	mul.f32 	%f106, %f105, 0f4038AA3B;
	ex2.approx.ftz.f32 	%f107, %f106;
	add.f32 	%f108, %f107, 0f3F800000;
	rcp.approx.ftz.f32 	%f109, %f108;
	fma.rn.f32 	%f110, %f109, 0fC0000000, 0f3F800000;
	setp.ge.f32 	%p10, %f105, 0f41102CB4;
	selp.f32 	%f111, 0f3F800000, %f110, %p10;
	copysign.f32 	%f112, %f214, %f111;
	mul.f32 	%f113, %f214, %f214;
	fma.rn.f32 	%f114, %f113, 0f3C80F082, 0fBD563CAE;
	fma.rn.f32 	%f115, %f114, %f113, 0f3E085941;
	fma.rn.f32 	%f116, %f115, %f113, 0fBEAAA9ED;
	fma.rn.f32 	%f117, %f116, %f113, 0f00000000;
	fma.rn.f32 	%f118, %f117, %f214, %f214;
	setp.ge.f32 	%p11, %f105, 0f3F19999A;
	selp.f32 	%f119, %f112, %f118, %p11;
	mul.f32 	%f14, %f25, %f119;
	fma.rn.f32 	%f120, %f26, 0f3BBB989D, 0f3F000000;
	cvt.sat.f32.f32 	%f121, %f120;
	mov.f32 	%f122, 0f4B400001;
	mov.f32 	%f123, 0f437C0000;
	fma.rm.f32 	%f124, %f121, %f123, %f122;
	add.f32 	%f125, %f124, 0fCB40007F;
	neg.f32 	%f126, %f125;
	fma.rn.f32 	%f127, %f26, 0f3FB8AA3B, %f126;
	fma.rn.f32 	%f128, %f26, 0f32A57060, %f127;
	mov.b32 	%r30, %f124;
	shl.b32 	%r31, %r30, 23;
	mov.b32 	%f129, %r31;
	ex2.approx.ftz.f32 	%f130, %f128;
	mul.f32 	%f15, %f130, %f129;
	mov.f32 	%f131, 0f3F800000;
	add.rz.f32 	%f132, %f15, %f131;
	mov.b32 	%r32, %f132;
	add.s32 	%r33, %r32, -1061158912;
	and.b32  	%r34, %r33, -8388608;
	mov.b32 	%r7, %f15;
	sub.s32 	%r35, %r7, %r34;
	mov.b32 	%f133, %r35;
	sub.s32 	%r36, 1082130432, %r34;
	mov.b32 	%f134, %r36;
	fma.rn.f32 	%f135, %f134, 0f3E800000, 0fBF800000;
	add.f32 	%f136, %f135, %f133;
	cvt.rn.f32.s32 	%f137, %r34;
	mul.f32 	%f138, %f137, 0f34000000;
	fma.rn.f32 	%f139, %f136, 0fBD39BF78, 0f3DD80012;
	fma.rn.f32 	%f140, %f139, %f136, 0fBE0778E0;
	fma.rn.f32 	%f141, %f140, %f136, 0f3E146475;
	fma.rn.f32 	%f142, %f141, %f136, 0fBE2A68DD;
	fma.rn.f32 	%f143, %f142, %f136, 0f3E4CAF9E;
	fma.rn.f32 	%f144, %f143, %f136, 0fBE800042;
	fma.rn.f32 	%f145, %f144, %f136, 0f3EAAAAE6;
	fma.rn.f32 	%f146, %f145, %f136, 0fBF000000;
	mul.f32 	%f147, %f136, %f146;
	fma.rn.f32 	%f148, %f147, %f136, %f136;
	fma.rn.f32 	%f215, %f138, 0f3F317218, %f148;
	setp.lt.u32 	%p12, %r7, 2139095040;
	@%p12 bra 	$L__BB0_8;
	setp.gt.s32 	%p13, %r7, -1082130432;
	fma.rn.f32 	%f149, %f15, 0f7F800000, 0f7F800000;
	selp.f32 	%f150, %f149, %f215, %p13;
	setp.eq.f32 	%p14, %f15, 0f00000000;
	selp.f32 	%f215, 0f80000000, %f150, %p14;
$L__BB0_8:
	abs.f32 	%f151, %f215;
	mul.f32 	%f152, %f151, 0f4038AA3B;
	ex2.approx.ftz.f32 	%f153, %f152;
	add.f32 	%f154, %f153, 0f3F800000;
	rcp.approx.ftz.f32 	%f155, %f154;
	fma.rn.f32 	%f156, %f155, 0fC0000000, 0f3F800000;
	setp.ge.f32 	%p15, %f151, 0f41102CB4;
	selp.f32 	%f157, 0f3F800000, %f156, %p15;
	copysign.f32 	%f158, %f215, %f157;
	mul.f32 	%f159, %f215, %f215;
	fma.rn.f32 	%f160, %f159, 0f3C80F082, 0fBD563CAE;
	fma.rn.f32 	%f161, %f160, %f159, 0f3E085941;
	fma.rn.f32 	%f162, %f161, %f159, 0fBEAAA9ED;
	fma.rn.f32 	%f163, %f162, %f159, 0f00000000;
	fma.rn.f32 	%f164, %f163, %f215, %f215;
	setp.ge.f32 	%p16, %f151, 0f3F19999A;
	selp.f32 	%f165, %f158, %f164, %p16;
	mul.f32 	%f19, %f26, %f165;
	fma.rn.f32 	%f166, %f27, 0f3BBB989D, 0f3F000000;
	cvt.sat.f32.f32 	%f167, %f166;
	mov.f32 	%f168, 0f4B400001;
	mov.f32 	%f169, 0f437C0000;
	fma.rm.f32 	%f170, %f167, %f169, %f168;
	add.f32 	%f171, %f170, 0fCB40007F;
	neg.f32 	%f172, %f171;
	fma.rn.f32 	%f173, %f27, 0f3FB8AA3B, %f172;
	fma.rn.f32 	%f174, %f27, 0f32A57060, %f173;
	mov.b32 	%r37, %f170;
	shl.b32 	%r38, %r37, 23;
	mov.b32 	%f175, %r38;
	ex2.approx.ftz.f32 	%f176, %f174;
	mul.f32 	%f20, %f176, %f175;
	mov.f32 	%f177, 0f3F800000;
	add.rz.f32 	%f178, %f20, %f177;
	mov.b32 	%r39, %f178;
	add.s32 	%r40, %r39, -1061158912;
	and.b32  	%r41, %r40, -8388608;
	mov.b32 	%r8, %f20;
	sub.s32 	%r42, %r8, %r41;
	mov.b32 	%f179, %r42;
	sub.s32 	%r43, 1082130432, %r41;
	mov.b32 	%f180, %r43;
	fma.rn.f32 	%f181, %f180, 0f3E800000, 0fBF800000;
	add.f32 	%f182, %f181, %f179;
	cvt.rn.f32.s32 	%f183, %r41;
	mul.f32 	%f184, %f183, 0f34000000;
	fma.rn.f32 	%f185, %f182, 0fBD39BF78, 0f3DD80012;
	fma.rn.f32 	%f186, %f185, %f182, 0fBE0778E0;
	fma.rn.f32 	%f187, %f186, %f182, 0f3E146475;
	fma.rn.f32 	%f188, %f187, %f182, 0fBE2A68DD;
	fma.rn.f32 	%f189, %f188, %f182, 0f3E4CAF9E;
	fma.rn.f32 	%f190, %f189, %f182, 0fBE800042;
	fma.rn.f32 	%f191, %f190, %f182, 0f3EAAAAE6;
	fma.rn.f32 	%f192, %f191, %f182, 0fBF000000;
	mul.f32 	%f193, %f182, %f192;
	fma.rn.f32 	%f194, %f193, %f182, %f182;
	fma.rn.f32 	%f216, %f184, 0f3F317218, %f194;
	setp.lt.u32 	%p17, %r8, 2139095040;
	@%p17 bra 	$L__BB0_10;
	setp.gt.s32 	%p18, %r8, -1082130432;
	fma.rn.f32 	%f195, %f20, 0f7F800000, 0f7F800000;
	selp.f32 	%f196, %f195, %f216, %p18;
	setp.eq.f32 	%p19, %f20, 0f00000000;
	selp.f32 	%f216, 0f80000000, %f196, %p19;
$L__BB0_10:
	abs.f32 	%f197, %f216;
	mul.f32 	%f198, %f197, 0f4038AA3B;
	ex2.approx.ftz.f32 	%f199, %f198;
	add.f32 	%f200, %f199, 0f3F800000;
	rcp.approx.ftz.f32 	%f201, %f200;
	fma.rn.f32 	%f202, %f201, 0fC0000000, 0f3F800000;
	setp.ge.f32 	%p20, %f197, 0f41102CB4;
	selp.f32 	%f203, 0f3F800000, %f202, %p20;
	copysign.f32 	%f204, %f216, %f203;
	mul.f32 	%f205, %f216, %f216;
	fma.rn.f32 	%f206, %f205, 0f3C80F082, 0fBD563CAE;
	fma.rn.f32 	%f207, %f206, %f205, 0f3E085941;
	fma.rn.f32 	%f208, %f207, %f205, 0fBEAAA9ED;
	fma.rn.f32 	%f209, %f208, %f205, 0f00000000;
	fma.rn.f32 	%f210, %f209, %f216, %f216;
	setp.ge.f32 	%p21, %f197, 0f3F19999A;
	selp.f32 	%f211, %f204, %f210, %p21;
	mul.f32 	%f212, %f27, %f211;
	add.s64 	%rd7, %rd1, %rd5;
	st.global.v4.f32 	[%rd7], {%f9, %f14, %f19, %f212};
	add.s32 	%r44, %r44, %r3;
	setp.lt.s32 	%p22, %r44, %r10;
	@%p22 bra 	$L__BB0_2;
$L__BB0_11:
	ret;

}
	// .globl	_Z14mish_threadperiPfS_
.visible .entry _Z14mish_threadperiPfS_(
	.param .u32 _Z14mish_threadperiPfS__param_0,
	.param .u64 .ptr .align 1 _Z14mish_threadperiPfS__param_1,
	.param .u64 .ptr .align 1 _Z14mish_threadperiPfS__param_2
)
{
	.reg .pred 	%p<22>;
	.reg .b32 	%r<39>;
	.reg .b32 	%f<217>;
	.reg .b64 	%rd<8>;

	ld.param.u32 	%r6, [_Z14mish_threadperiPfS__param_0];
	ld.param.u64 	%rd1, [_Z14mish_threadperiPfS__param_1];
	ld.param.u64 	%rd2, [_Z14mish_threadperiPfS__param_2];
	mov.u32 	%r7, %tid.x;
	mov.u32 	%r8, %ntid.x;
	mov.u32 	%r9, %ctaid.x;
	mad.lo.s32 	%r10, %r8, %r9, %r7;
	shl.b32 	%r1, %r10, 2;
	setp.ge.s32 	%p1, %r1, %r6;
	@%p1 bra 	$L__BB1_10;
	mul.wide.s32 	%rd4, %r1, 4;
	add.s64 	%rd3, %rd1, %rd4;
	// begin inline asm
	ld.global.nc.v4.f32 {%f24,%f25,%f26,%f27}, [%rd3];
	// end inline asm
	fma.rn.f32 	%f28, %f24, 0f3BBB989D, 0f3F000000;
	cvt.sat.f32.f32 	%f29, %f28;
	mov.f32 	%f30, 0f4B400001;
	mov.f32 	%f31, 0f437C0000;
	fma.rm.f32 	%f32, %f29, %f31, %f30;
	add.f32 	%f33, %f32, 0fCB40007F;
	neg.f32 	%f34, %f33;
	fma.rn.f32 	%f35, %f24, 0f3FB8AA3B, %f34;
	fma.rn.f32 	%f36, %f24, 0f32A57060, %f35;
	mov.b32 	%r11, %f32;
	shl.b32 	%r12, %r11, 23;
	mov.b32 	%f37, %r12;
	ex2.approx.ftz.f32 	%f38, %f36;
	mul.f32 	%f5, %f38, %f37;
	mov.f32 	%f39, 0f3F800000;
	add.rz.f32 	%f40, %f5, %f39;
	mov.b32 	%r13, %f40;
	add.s32 	%r14, %r13, -1061158912;
	and.b32  	%r15, %r14, -8388608;
	mov.b32 	%r2, %f5;
	sub.s32 	%r16, %r2, %r15;
	mov.b32 	%f41, %r16;
	sub.s32 	%r17, 1082130432, %r15;
	mov.b32 	%f42, %r17;
	fma.rn.f32 	%f43, %f42, 0f3E800000, 0fBF800000;
	add.f32 	%f44, %f43, %f41;
	cvt.rn.f32.s32 	%f45, %r15;
	mul.f32 	%f46, %f45, 0f34000000;
	fma.rn.f32 	%f47, %f44, 0fBD39BF78, 0f3DD80012;
	fma.rn.f32 	%f48, %f47, %f44, 0fBE0778E0;
	fma.rn.f32 	%f49, %f48, %f44, 0f3E146475;
	fma.rn.f32 	%f50, %f49, %f44, 0fBE2A68DD;
	fma.rn.f32 	%f51, %f50, %f44, 0f3E4CAF9E;
	fma.rn.f32 	%f52, %f51, %f44, 0fBE800042;
	fma.rn.f32 	%f53, %f52, %f44, 0f3EAAAAE6;
	fma.rn.f32 	%f54, %f53, %f44, 0fBF000000;
	mul.f32 	%f55, %f44, %f54;
	fma.rn.f32 	%f56, %f55, %f44, %f44;
	fma.rn.f32 	%f213, %f46, 0f3F317218, %f56;
	setp.lt.u32 	%p2, %r2, 2139095040;
	@%p2 bra 	$L__BB1_3;
	setp.gt.s32 	%p3, %r2, -1082130432;
	fma.rn.f32 	%f57, %f5, 0f7F800000, 0f7F800000;
	selp.f32 	%f58, %f57, %f213, %p3;
	setp.eq.f32 	%p4, %f5, 0f00000000;
	selp.f32 	%f213, 0f80000000, %f58, %p4;
$L__BB1_3:
	abs.f32 	%f59, %f213;
	mul.f32 	%f60, %f59, 0f4038AA3B;
	ex2.approx.ftz.f32 	%f61, %f60;
	add.f32 	%f62, %f61, 0f3F800000;
	rcp.approx.ftz.f32 	%f63, %f62;
	fma.rn.f32 	%f64, %f63, 0fC0000000, 0f3F800000;
	setp.ge.f32 	%p5, %f59, 0f41102CB4;
	selp.f32 	%f65, 0f3F800000, %f64, %p5;
	copysign.f32 	%f66, %f213, %f65;
	mul.f32 	%f67, %f213, %f213;
	fma.rn.f32 	%f68, %f67, 0f3C80F082, 0fBD563CAE;
	fma.rn.f32 	%f69, %f68, %f67, 0f3E085941;
	fma.rn.f32 	%f70, %f69, %f67, 0fBEAAA9ED;
	fma.rn.f32 	%f71, %f70, %f67, 0f00000000;
	fma.rn.f32 	%f72, %f71, %f213, %f213;
	setp.ge.f32 	%p6, %f59, 0f3F19999A;
	selp.f32 	%f73, %f66, %f72, %p6;
	mul.f32 	%f9, %f24, %f73;
	fma.rn.f32 	%f74, %f25, 0f3BBB989D, 0f3F000000;
	cvt.sat.f32.f32 	%f75, %f74;
	mov.f32 	%f76, 0f4B400001;
	mov.f32 	%f77, 0f437C0000;
	fma.rm.f32 	%f78, %f75, %f77, %f76;
	add.f32 	%f79, %f78, 0fCB40007F;
	neg.f32 	%f80, %f79;
	fma.rn.f32 	%f81, %f25, 0f3FB8AA3B, %f80;
	fma.rn.f32 	%f82, %f25, 0f32A57060, %f81;
	mov.b32 	%r18, %f78;
	shl.b32 	%r19, %r18, 23;
	mov.b32 	%f83, %r19;
	ex2.approx.ftz.f32 	%f84, %f82;
	mul.f32 	%f10, %f84, %f83;
	mov.f32 	%f85, 0f3F800000;
	add.rz.f32 	%f86, %f10, %f85;
	mov.b32 	%r20, %f86;
	add.s32 	%r21, %r20, -1061158912;
	and.b32  	%r22, %r21, -8388608;
	mov.b32 	%r3, %f10;
	sub.s32 	%r23, %r3, %r22;
	mov.b32 	%f87, %r23;
	sub.s32 	%r24, 1082130432, %r22;
	mov.b32 	%f88, %r24;
	fma.rn.f32 	%f89, %f88, 0f3E800000, 0fBF800000;
	add.f32 	%f90, %f89, %f87;
	cvt.rn.f32.s32 	%f91, %r22;
	mul.f32 	%f92, %f91, 0f34000000;
	fma.rn.f32 	%f93, %f90, 0fBD39BF78, 0f3DD80012;
	fma.rn.f32 	%f94, %f93, %f90, 0fBE0778E0;
	fma.rn.f32 	%f95, %f94, %f90, 0f3E146475;
	fma.rn.f32 	%f96, %f95, %f90, 0fBE2A68DD;
	fma.rn.f32 	%f97, %f96, %f90, 0f3E4CAF9E;
	fma.rn.f32 	%f98, %f97, %f90, 0fBE800042;
	fma.rn.f32 	%f99, %f98, %f90, 0f3EAAAAE6;
	fma.rn.f32 	%f100, %f99, %f90, 0fBF000000;
	mul.f32 	%f101, %f90, %f100;
	fma.rn.f32 	%f102, %f101, %f90, %f90;
	fma.rn.f32 	%f214, %f92, 0f3F317218, %f102;
	setp.lt.u32 	%p7, %r3, 2139095040;
	@%p7 bra 	$L__BB1_5;
	setp.gt.s32 	%p8, %r3, -1082130432;
	fma.rn.f32 	%f103, %f10, 0f7F800000, 0f7F800000;
	selp.f32 	%f104, %f103, %f214, %p8;
	setp.eq.f32 	%p9, %f10, 0f00000000;
	selp.f32 	%f214, 0f80000000, %f104, %p9;
$L__BB1_5:
	abs.f32 	%f105, %f214;
	mul.f32 	%f106, %f105, 0f4038AA3B;
	ex2.approx.ftz.f32 	%f107, %f106;
	add.f32 	%f108, %f107, 0f3F800000;
	rcp.approx.ftz.f32 	%f109, %f108;
	fma.rn.f32 	%f110, %f109, 0fC0000000, 0f3F800000;
	setp.ge.f32 	%p10, %f105, 0f41102CB4;
	selp.f32 	%f111, 0f3F800000, %f110, %p10;
	copysign.f32 	%f112, %f214, %f111;
	mul.f32 	%f113, %f214, %f214;
	fma.rn.f32 	%f114, %f113, 0f3C80F082, 0fBD563CAE;
	fma.rn.f32 	%f115, %f114, %f113, 0f3E085941;
	fma.rn.f32 	%f116, %f115, %f113, 0fBEAAA9ED;
	fma.rn.f32 	%f117, %f116, %f113, 0f00000000;
	fma.rn.f32 	%f118, %f117, %f214, %f214;
	setp.ge.f32 	%p11, %f105, 0f3F19999A;
	selp.f32 	%f119, %f112, %f118, %p11;
	mul.f32 	%f14, %f25, %f119;
	fma.rn.f32 	%f120, %f26, 0f3BBB989D, 0f3F000000;
	cvt.sat.f32.f32 	%f121, %f120;
	mov.f32 	%f122, 0f4B400001;
	mov.f32 	%f123, 0f437C0000;
	fma.rm.f32 	%f124, %f121, %f123, %f122;
	add.f32 	%f125, %f124, 0fCB40007F;
	neg.f32 	%f126, %f125;
	fma.rn.f32 	%f127, %f26, 0f3FB8AA3B, %f126;
	fma.rn.f32 	%f128, %f26, 0f32A57060, %f127;
	mov.b32 	%r25, %f124;
	shl.b32 	%r26, %r25, 23;
	mov.b32 	%f129, %r26;
	ex2.approx.ftz.f32 	%f130, %f128;
	mul.f32 	%f15, %f130, %f129;
	mov.f32 	%f131, 0f3F800000;
	add.rz.f32 	%f132, %f15, %f131;
	mov.b32 	%r27, %f132;
	add.s32 	%r28, %r27, -1061158912;
	and.b32  	%r29, %r28, -8388608;
	mov.b32 	%r4, %f15;
	sub.s32 	%r30, %r4, %r29;
	mov.b32 	%f133, %r30;
	sub.s32 	%r31, 1082130432, %r29;
	mov.b32 	%f134, %r31;
	fma.rn.f32 	%f135, %f134, 0f3E800000, 0fBF800000;
	add.f32 	%f136, %f135, %f133;
	cvt.rn.f32.s32 	%f137, %r29;
	mul.f32 	%f138, %f137, 0f34000000;
	fma.rn.f32 	%f139, %f136, 0fBD39BF78, 0f3DD80012;
	fma.rn.f32 	%f140, %f139, %f136, 0fBE0778E0;
	fma.rn.f32 	%f141, %f140, %f136, 0f3E146475;
	fma.rn.f32 	%f142, %f141, %f136, 0fBE2A68DD;
	fma.rn.f32 	%f143, %f142, %f136, 0f3E4CAF9E;
	fma.rn.f32 	%f144, %f143, %f136, 0fBE800042;
	fma.rn.f32 	%f145, %f144, %f136, 0f3EAAAAE6;
	fma.rn.f32 	%f146, %f145, %f136, 0fBF000000;
	mul.f32 	%f147, %f136, %f146;
	fma.rn.f32 	%f148, %f147, %f136, %f136;
	fma.rn.f32 	%f215, %f138, 0f3F317218, %f148;
	setp.lt.u32 	%p12, %r4, 2139095040;
	@%p12 bra 	$L__BB1_7;
	setp.gt.s32 	%p13, %r4, -1082130432;
	fma.rn.f32 	%f149, %f15, 0f7F800000, 0f7F800000;
	selp.f32 	%f150, %f149, %f215, %p13;
	setp.eq.f32 	%p14, %f15, 0f00000000;
	selp.f32 	%f215, 0f80000000, %f150, %p14;
$L__BB1_7:
	abs.f32 	%f151, %f215;
	mul.f32 	%f152, %f151, 0f4038AA3B;
	ex2.approx.ftz.f32 	%f153, %f152;
	add.f32 	%f154, %f153, 0f3F800000;
	rcp.approx.ftz.f32 	%f155, %f154;
	fma.rn.f32 	%f156, %f155, 0fC0000000, 0f3F800000;
	setp.ge.f32 	%p15, %f151, 0f41102CB4;
	selp.f32 	%f157, 0f3F800000, %f156, %p15;
	copysign.f32 	%f158, %f215, %f157;
	mul.f32 	%f159, %f215, %f215;
	fma.rn.f32 	%f160, %f159, 0f3C80F082, 0fBD563CAE;
	fma.rn.f32 	%f161, %f160, %f159, 0f3E085941;
	fma.rn.f32 	%f162, %f161, %f159, 0fBEAAA9ED;
	fma.rn.f32 	%f163, %f162, %f159, 0f00000000;
	fma.rn.f32 	%f164, %f163, %f215, %f215;
	setp.ge.f32 	%p16, %f151, 0f3F19999A;
	selp.f32 	%f165, %f158, %f164, %p16;
	mul.f32 	%f19, %f26, %f165;
	fma.rn.f32 	%f166, %f27, 0f3BBB989D, 0f3F000000;
	cvt.sat.f32.f32 	%f167, %f166;
	mov.f32 	%f168, 0f4B400001;
	mov.f32 	%f169, 0f437C0000;
	fma.rm.f32 	%f170, %f167, %f169, %f168;
	add.f32 	%f171, %f170, 0fCB40007F;
	neg.f32 	%f172, %f171;
	fma.rn.f32 	%f173, %f27, 0f3FB8AA3B, %f172;
	fma.rn.f32 	%f174, %f27, 0f32A57060, %f173;
	mov.b32 	%r32, %f170;
	shl.b32 	%r33, %r32, 23;
	mov.b32 	%f175, %r33;
	ex2.approx.ftz.f32 	%f176, %f174;
	mul.f32 	%f20, %f176, %f175;
	mov.f32 	%f177, 0f3F800000;
	add.rz.f32 	%f178, %f20, %f177;
	mov.b32 	%r34, %f178;
	add.s32 	%r35, %r34, -1061158912;
	and.b32  	%r36, %r35, -8388608;
	mov.b32 	%r5, %f20;
	sub.s32 	%r37, %r5, %r36;
	mov.b32 	%f179, %r37;
	sub.s32 	%r38, 1082130432, %r36;
	mov.b32 	%f180, %r38;
	fma.rn.f32 	%f181, %f180, 0f3E800000, 0fBF800000;
	add.f32 	%f182, %f181, %f179;
	cvt.rn.f32.s32 	%f183, %r36;
	mul.f32 	%f184, %f183, 0f34000000;
	fma.rn.f32 	%f185, %f182, 0fBD39BF78, 0f3DD80012;
	fma.rn.f32 	%f186, %f185, %f182, 0fBE0778E0;
	fma.rn.f32 	%f187, %f186, %f182, 0f3E146475;
	fma.rn.f32 	%f188, %f187, %f182, 0fBE2A68DD;
	fma.rn.f32 	%f189, %f188, %f182, 0f3E4CAF9E;
	fma.rn.f32 	%f190, %f189, %f182, 0fBE800042;
	fma.rn.f32 	%f191, %f190, %f182, 0f3EAAAAE6;
	fma.rn.f32 	%f192, %f191, %f182, 0fBF000000;
	mul.f32 	%f193, %f182, %f192;
	fma.rn.f32 	%f194, %f193, %f182, %f182;
	fma.rn.f32 	%f216, %f184, 0f3F317218, %f194;
	setp.lt.u32 	%p17, %r5, 2139095040;
	@%p17 bra 	$L__BB1_9;
	setp.gt.s32 	%p18, %r5, -1082130432;
	fma.rn.f32 	%f195, %f20, 0f7F800000, 0f7F800000;
	selp.f32 	%f196, %f195, %f216, %p18;
	setp.eq.f32 	%p19, %f20, 0f00000000;
	selp.f32 	%f216, 0f80000000, %f196, %p19;
$L__BB1_9:
	abs.f32 	%f197, %f216;
	mul.f32 	%f198, %f197, 0f4038AA3B;
	ex2.approx.ftz.f32 	%f199, %f198;
	add.f32 	%f200, %f199, 0f3F800000;
	rcp.approx.ftz.f32 	%f201, %f200;
	fma.rn.f32 	%f202, %f201, 0fC0000000, 0f3F800000;
	setp.ge.f32 	%p20, %f197, 0f41102CB4;
	selp.f32 	%f203, 0f3F800000, %f202, %p20;
	copysign.f32 	%f204, %f216, %f203;
	mul.f32 	%f205, %f216, %f216;
	fma.rn.f32 	%f206, %f205, 0f3C80F082, 0fBD563CAE;
	fma.rn.f32 	%f207, %f206, %f205, 0f3E085941;
	fma.rn.f32 	%f208, %f207, %f205, 0fBEAAA9ED;
	fma.rn.f32 	%f209, %f208, %f205, 0f00000000;
	fma.rn.f32 	%f210, %f209, %f216, %f216;
	setp.ge.f32 	%p21, %f197, 0f3F19999A;
	selp.f32 	%f211, %f204, %f210, %p21;
	mul.f32 	%f212, %f27, %f211;
	cvta.to.global.u64 	%rd5, %rd2;
	add.s64 	%rd7, %rd5, %rd4;
	st.global.v4.f32 	[%rd7], {%f9, %f14, %f19, %f212};
$L__BB1_10:
	ret;

}
	// .globl	_Z18mish_threadper_fixiPfS_
.visible .entry _Z18mish_threadper_fixiPfS_(
	.param .u32 _Z18mish_threadper_fixiPfS__param_0,
	.param .u64 .ptr .align 1 _Z18mish_threadper_fixiPfS__param_1,
	.param .u64 .ptr .align 1 _Z18mish_threadper_fixiPfS__param_2
)
{
	.reg .pred 	%p<44>;
	.reg .b32 	%r<79>;
	.reg .b32 	%f<376>;
	.reg .b64 	%rd<21>;

	ld.param.u32 	%r16, [_Z18mish_threadper_fixiPfS__param_0];
	ld.param.u64 	%rd8, [_Z18mish_threadper_fixiPfS__param_1];
	ld.param.u64 	%rd9, [_Z18mish_threadper_fixiPfS__param_2];
	cvta.to.global.u64 	%rd1, %rd8;
	cvta.to.global.u64 	%rd2, %rd9;
	mov.u32 	%r17, %tid.x;
	mov.u32 	%r18, %ntid.x;
	mov.u32 	%r19, %ctaid.x;
	mad.lo.s32 	%r1, %r18, %r19, %r17;
	shr.s32 	%r20, %r16, 31;
	shr.u32 	%r21, %r20, 30;
	add.s32 	%r22, %r16, %r21;
	shr.s32 	%r2, %r22, 2;
	setp.ge.s32 	%p1, %r1, %r2;
	@%p1 bra 	$L__BB2_10;
	mul.wide.s32 	%rd11, %r1, 16;
	add.s64 	%rd10, %rd8, %rd11;
	// begin inline asm
	ld.global.nc.v4.f32 {%f39,%f40,%f41,%f42}, [%rd10];
	// end inline asm
	fma.rn.f32 	%f43, %f39, 0f3BBB989D, 0f3F000000;
	cvt.sat.f32.f32 	%f44, %f43;
	mov.f32 	%f45, 0f4B400001;
	mov.f32 	%f46, 0f437C0000;
	fma.rm.f32 	%f47, %f44, %f46, %f45;
	add.f32 	%f48, %f47, 0fCB40007F;
	neg.f32 	%f49, %f48;
	fma.rn.f32 	%f50, %f39, 0f3FB8AA3B, %f49;
	fma.rn.f32 	%f51, %f39, 0f32A57060, %f50;
	mov.b32 	%r23, %f47;
	shl.b32 	%r24, %r23, 23;
	mov.b32 	%f52, %r24;
	ex2.approx.ftz.f32 	%f53, %f51;
	mul.f32 	%f5, %f53, %f52;
	mov.f32 	%f54, 0f3F800000;
	add.rz.f32 	%f55, %f5, %f54;
	mov.b32 	%r25, %f55;
	add.s32 	%r26, %r25, -1061158912;
	and.b32  	%r27, %r26, -8388608;
	mov.b32 	%r3, %f5;
	sub.s32 	%r28, %r3, %r27;
	mov.b32 	%f56, %r28;
	sub.s32 	%r29, 1082130432, %r27;
	mov.b32 	%f57, %r29;
	fma.rn.f32 	%f58, %f57, 0f3E800000, 0fBF800000;
	add.f32 	%f59, %f58, %f56;
	cvt.rn.f32.s32 	%f60, %r27;
	mul.f32 	%f61, %f60, 0f34000000;
	fma.rn.f32 	%f62, %f59, 0fBD39BF78, 0f3DD80012;
	fma.rn.f32 	%f63, %f62, %f59, 0fBE0778E0;
	fma.rn.f32 	%f64, %f63, %f59, 0f3E146475;
	fma.rn.f32 	%f65, %f64, %f59, 0fBE2A68DD;
	fma.rn.f32 	%f66, %f65, %f59, 0f3E4CAF9E;
	fma.rn.f32 	%f67, %f66, %f59, 0fBE800042;
	fma.rn.f32 	%f68, %f67, %f59, 0f3EAAAAE6;
	fma.rn.f32 	%f69, %f68, %f59, 0fBF000000;
	mul.f32 	%f70, %f59, %f69;
	fma.rn.f32 	%f71, %f70, %f59, %f59;
	fma.rn.f32 	%f369, %f61, 0f3F317218, %f71;
	setp.lt.u32 	%p2, %r3, 2139095040;
	@%p2 bra 	$L__BB2_3;
	setp.gt.s32 	%p3, %r3, -1082130432;
	fma.rn.f32 	%f72, %f5, 0f7F800000, 0f7F800000;
	selp.f32 	%f73, %f72, %f369, %p3;
	setp.eq.f32 	%p4, %f5, 0f00000000;
	selp.f32 	%f369, 0f80000000, %f73, %p4;
$L__BB2_3:
	abs.f32 	%f74, %f369;
	mul.f32 	%f75, %f74, 0f4038AA3B;
	ex2.approx.ftz.f32 	%f76, %f75;
	add.f32 	%f77, %f76, 0f3F800000;
	rcp.approx.ftz.f32 	%f78, %f77;
	fma.rn.f32 	%f79, %f78, 0fC0000000, 0f3F800000;
	setp.ge.f32 	%p5, %f74, 0f41102CB4;
	selp.f32 	%f80, 0f3F800000, %f79, %p5;
	copysign.f32 	%f81, %f369, %f80;
	mul.f32 	%f82, %f369, %f369;
	fma.rn.f32 	%f83, %f82, 0f3C80F082, 0fBD563CAE;
	fma.rn.f32 	%f84, %f83, %f82, 0f3E085941;
	fma.rn.f32 	%f85, %f84, %f82, 0fBEAAA9ED;
	fma.rn.f32 	%f86, %f85, %f82, 0f00000000;
	fma.rn.f32 	%f87, %f86, %f369, %f369;
	setp.ge.f32 	%p6, %f74, 0f3F19999A;
	selp.f32 	%f88, %f81, %f87, %p6;
	mul.f32 	%f9, %f39, %f88;
	fma.rn.f32 	%f89, %f40, 0f3BBB989D, 0f3F000000;
	cvt.sat.f32.f32 	%f90, %f89;
	mov.f32 	%f91, 0f4B400001;
	mov.f32 	%f92, 0f437C0000;
	fma.rm.f32 	%f93, %f90, %f92, %f91;
	add.f32 	%f94, %f93, 0fCB40007F;
	neg.f32 	%f95, %f94;
	fma.rn.f32 	%f96, %f40, 0f3FB8AA3B, %f95;
	fma.rn.f32 	%f97, %f40, 0f32A57060, %f96;
	mov.b32 	%r30, %f93;
	shl.b32 	%r31, %r30, 23;
	mov.b32 	%f98, %r31;
	ex2.approx.ftz.f32 	%f99, %f97;
	mul.f32 	%f10, %f99, %f98;
	mov.f32 	%f100, 0f3F800000;
	add.rz.f32 	%f101, %f10, %f100;
	mov.b32 	%r32, %f101;
	add.s32 	%r33, %r32, -1061158912;
	and.b32  	%r34, %r33, -8388608;
	mov.b32 	%r4, %f10;
	sub.s32 	%r35, %r4, %r34;
	mov.b32 	%f102, %r35;
	sub.s32 	%r36, 1082130432, %r34;
	mov.b32 	%f103, %r36;
	fma.rn.f32 	%f104, %f103, 0f3E800000, 0fBF800000;
	add.f32 	%f105, %f104, %f102;
	cvt.rn.f32.s32 	%f106, %r34;
	mul.f32 	%f107, %f106, 0f34000000;
	fma.rn.f32 	%f108, %f105, 0fBD39BF78, 0f3DD80012;
	fma.rn.f32 	%f109, %f108, %f105, 0fBE0778E0;
	fma.rn.f32 	%f110, %f109, %f105, 0f3E146475;
	fma.rn.f32 	%f111, %f110, %f105, 0fBE2A68DD;
	fma.rn.f32 	%f112, %f111, %f105, 0f3E4CAF9E;
	fma.rn.f32 	%f113, %f112, %f105, 0fBE800042;
	fma.rn.f32 	%f114, %f113, %f105, 0f3EAAAAE6;
	fma.rn.f32 	%f115, %f114, %f105, 0fBF000000;
	mul.f32 	%f116, %f105, %f115;
	fma.rn.f32 	%f117, %f116, %f105, %f105;
	fma.rn.f32 	%f370, %f107, 0f3F317218, %f117;
	setp.lt.u32 	%p7, %r4, 2139095040;
	@%p7 bra 	$L__BB2_5;
	setp.gt.s32 	%p8, %r4, -1082130432;
	fma.rn.f32 	%f118, %f10, 0f7F800000, 0f7F800000;
	selp.f32 	%f119, %f118, %f370, %p8;
	setp.eq.f32 	%p9, %f10, 0f00000000;
	selp.f32 	%f370, 0f80000000, %f119, %p9;
$L__BB2_5:
	abs.f32 	%f120, %f370;
	mul.f32 	%f121, %f120, 0f4038AA3B;
	ex2.approx.ftz.f32 	%f122, %f121;
	add.f32 	%f123, %f122, 0f3F800000;
	rcp.approx.ftz.f32 	%f124, %f123;
	fma.rn.f32 	%f125, %f124, 0fC0000000, 0f3F800000;
	setp.ge.f32 	%p10, %f120, 0f41102CB4;
	selp.f32 	%f126, 0f3F800000, %f125, %p10;
	copysign.f32 	%f127, %f370, %f126;
	mul.f32 	%f128, %f370, %f370;
	fma.rn.f32 	%f129, %f128, 0f3C80F082, 0fBD563CAE;
	fma.rn.f32 	%f130, %f129, %f128, 0f3E085941;
	fma.rn.f32 	%f131, %f130, %f128, 0fBEAAA9ED;
	fma.rn.f32 	%f132, %f131, %f128, 0f00000000;
	fma.rn.f32 	%f133, %f132, %f370, %f370;
	setp.ge.f32 	%p11, %f120, 0f3F19999A;
	selp.f32 	%f134, %f127, %f133, %p11;
	mul.f32 	%f14, %f40, %f134;
	fma.rn.f32 	%f135, %f41, 0f3BBB989D, 0f3F000000;
	cvt.sat.f32.f32 	%f136, %f135;
	mov.f32 	%f137, 0f4B400001;
	mov.f32 	%f138, 0f437C0000;
	fma.rm.f32 	%f139, %f136, %f138, %f137;
	add.f32 	%f140, %f139, 0fCB40007F;
	neg.f32 	%f141, %f140;
	fma.rn.f32 	%f142, %f41, 0f3FB8AA3B, %f141;
	fma.rn.f32 	%f143, %f41, 0f32A57060, %f142;
	mov.b32 	%r37, %f139;
	shl.b32 	%r38, %r37, 23;
	mov.b32 	%f144, %r38;
	ex2.approx.ftz.f32 	%f145, %f143;
	mul.f32 	%f15, %f145, %f144;
	mov.f32 	%f146, 0f3F800000;
	add.rz.f32 	%f147, %f15, %f146;
	mov.b32 	%r39, %f147;
	add.s32 	%r40, %r39, -1061158912;
	and.b32  	%r41, %r40, -8388608;
	mov.b32 	%r5, %f15;
	sub.s32 	%r42, %r5, %r41;
	mov.b32 	%f148, %r42;
	sub.s32 	%r43, 1082130432, %r41;
	mov.b32 	%f149, %r43;
	fma.rn.f32 	%f150, %f149, 0f3E800000, 0fBF800000;
	add.f32 	%f151, %f150, %f148;
	cvt.rn.f32.s32 	%f152, %r41;
	mul.f32 	%f153, %f152, 0f34000000;
	fma.rn.f32 	%f154, %f151, 0fBD39BF78, 0f3DD80012;
	fma.rn.f32 	%f155, %f154, %f151, 0fBE0778E0;
	fma.rn.f32 	%f156, %f155, %f151, 0f3E146475;
	fma.rn.f32 	%f157, %f156, %f151, 0fBE2A68DD;
	fma.rn.f32 	%f158, %f157, %f151, 0f3E4CAF9E;
	fma.rn.f32 	%f159, %f158, %f151, 0fBE800042;
	fma.rn.f32 	%f160, %f159, %f151, 0f3EAAAAE6;
	fma.rn.f32 	%f161, %f160, %f151, 0fBF000000;
	mul.f32 	%f162, %f151, %f161;
	fma.rn.f32 	%f163, %f162, %f151, %f151;
	fma.rn.f32 	%f371, %f153, 0f3F317218, %f163;
	setp.lt.u32 	%p12, %r5, 2139095040;
	@%p12 bra 	$L__BB2_7;
	setp.gt.s32 	%p13, %r5, -1082130432;
	fma.rn.f32 	%f164, %f15, 0f7F800000, 0f7F800000;
	selp.f32 	%f165, %f164, %f371, %p13;
	setp.eq.f32 	%p14, %f15, 0f00000000;
	selp.f32 	%f371, 0f80000000, %f165, %p14;
$L__BB2_7:
	abs.f32 	%f166, %f371;
	mul.f32 	%f167, %f166, 0f4038AA3B;
	ex2.approx.ftz.f32 	%f168, %f167;
	add.f32 	%f169, %f168, 0f3F800000;
	rcp.approx.ftz.f32 	%f170, %f169;
	fma.rn.f32 	%f171, %f170, 0fC0000000, 0f3F800000;
	setp.ge.f32 	%p15, %f166, 0f41102CB4;
	selp.f32 	%f172, 0f3F800000, %f171, %p15;
	copysign.f32 	%f173, %f371, %f172;
	mul.f32 	%f174, %f371, %f371;
	fma.rn.f32 	%f175, %f174, 0f3C80F082, 0fBD563CAE;
	fma.rn.f32 	%f176, %f175, %f174, 0f3E085941;
	fma.rn.f32 	%f177, %f176, %f174, 0fBEAAA9ED;
	fma.rn.f32 	%f178, %f177, %f174, 0f00000000;
	fma.rn.f32 	%f179, %f178, %f371, %f371;
	setp.ge.f32 	%p16, %f166, 0f3F19999A;
	selp.f32 	%f180, %f173, %f179, %p16;
	mul.f32 	%f19, %f41, %f180;
	fma.rn.f32 	%f181, %f42, 0f3BBB989D, 0f3F000000;
	cvt.sat.f32.f32 	%f182, %f181;
	mov.f32 	%f183, 0f4B400001;
	mov.f32 	%f184, 0f437C0000;
	fma.rm.f32 	%f185, %f182, %f184, %f183;
	add.f32 	%f186, %f185, 0fCB40007F;
	neg.f32 	%f187, %f186;
	fma.rn.f32 	%f188, %f42, 0f3FB8AA3B, %f187;
	fma.rn.f32 	%f189, %f42, 0f32A57060, %f188;
	mov.b32 	%r44, %f185;
	shl.b32 	%r45, %r44, 23;
	mov.b32 	%f190, %r45;
	ex2.approx.ftz.f32 	%f191, %f189;
	mul.f32 	%f20, %f191, %f190;
	mov.f32 	%f192, 0f3F800000;
	add.rz.f32 	%f193, %f20, %f192;
	mov.b32 	%r46, %f193;
	add.s32 	%r47, %r46, -1061158912;
	and.b32  	%r48, %r47, -8388608;
	mov.b32 	%r6, %f20;
	sub.s32 	%r49, %r6, %r48;
	mov.b32 	%f194, %r49;
	sub.s32 	%r50, 1082130432, %r48;
	mov.b32 	%f195, %r50;
	fma.rn.f32 	%f196, %f195, 0f3E800000, 0fBF800000;
	add.f32 	%f197, %f196, %f194;
	cvt.rn.f32.s32 	%f198, %r48;
	mul.f32 	%f199, %f198, 0f34000000;
	fma.rn.f32 	%f200, %f197, 0fBD39BF78, 0f3DD80012;
	fma.rn.f32 	%f201, %f200, %f197, 0fBE0778E0;
	fma.rn.f32 	%f202, %f201, %f197, 0f3E146475;
	fma.rn.f32 	%f203, %f202, %f197, 0fBE2A68DD;
	fma.rn.f32 	%f204, %f203, %f197, 0f3E4CAF9E;
	fma.rn.f32 	%f205, %f204, %f197, 0fBE800042;
	fma.rn.f32 	%f206, %f205, %f197, 0f3EAAAAE6;
	fma.rn.f32 	%f207, %f206, %f197, 0fBF000000;
	mul.f32 	%f208, %f197, %f207;
	fma.rn.f32 	%f209, %f208, %f197, %f197;
	fma.rn.f32 	%f372, %f199, 0f3F317218, %f209;
	setp.lt.u32 	%p17, %r6, 2139095040;
	@%p17 bra 	$L__BB2_9;
	setp.gt.s32 	%p18, %r6, -1082130432;
	fma.rn.f32 	%f210, %f20, 0f7F800000, 0f7F800000;
	selp.f32 	%f211, %f210, %f372, %p18;
	setp.eq.f32 	%p19, %f20, 0f00000000;
	selp.f32 	%f372, 0f80000000, %f211, %p19;
$L__BB2_9:
	abs.f32 	%f212, %f372;
	mul.f32 	%f213, %f212, 0f4038AA3B;
	ex2.approx.ftz.f32 	%f214, %f213;
	add.f32 	%f215, %f214, 0f3F800000;
	rcp.approx.ftz.f32 	%f216, %f215;
	fma.rn.f32 	%f217, %f216, 0fC0000000, 0f3F800000;
	setp.ge.f32 	%p20, %f212, 0f41102CB4;
	selp.f32 	%f218, 0f3F800000, %f217, %p20;
	copysign.f32 	%f219, %f372, %f218;
	mul.f32 	%f220, %f372, %f372;
	fma.rn.f32 	%f221, %f220, 0f3C80F082, 0fBD563CAE;
	fma.rn.f32 	%f222, %f221, %f220, 0f3E085941;
	fma.rn.f32 	%f223, %f222, %f220, 0fBEAAA9ED;
	fma.rn.f32 	%f224, %f223, %f220, 0f00000000;
	fma.rn.f32 	%f225, %f224, %f372, %f372;
	setp.ge.f32 	%p21, %f212, 0f3F19999A;
	selp.f32 	%f226, %f219, %f225, %p21;
	mul.f32 	%f227, %f42, %f226;
	add.s64 	%rd13, %rd2, %rd11;
	st.global.v4.f32 	[%rd13], {%f9, %f14, %f19, %f227};
$L__BB2_10:
	and.b32  	%r54, %r22, -4;
	sub.s32 	%r7, %r16, %r54;
	setp.ne.s32 	%p22, %r1, %r2;
	setp.eq.s32 	%p23, %r7, 0;
	or.pred  	%p24, %p22, %p23;
	@%p24 bra 	$L__BB2_22;
	and.b32  	%r55, %r7, 1;
	setp.eq.b32 	%p25, %r55, 1;
	not.pred 	%p26, %p25;
	mov.u32 	%r78, %r7;
	@%p26 bra 	$L__BB2_15;
	sub.s32 	%r8, %r16, %r7;
	mul.wide.s32 	%rd14, %r8, 4;
	add.s64 	%rd15, %rd1, %rd14;
	ld.global.f32 	%f24, [%rd15];
	fma.rn.f32 	%f228, %f24, 0f3BBB989D, 0f3F000000;
	cvt.sat.f32.f32 	%f229, %f228;
	mov.f32 	%f230, 0f4B400001;
	mov.f32 	%f231, 0f437C0000;
	fma.rm.f32 	%f232, %f229, %f231, %f230;
	add.f32 	%f233, %f232, 0fCB40007F;
	neg.f32 	%f234, %f233;
	fma.rn.f32 	%f235, %f24, 0f3FB8AA3B, %f234;
	fma.rn.f32 	%f236, %f24, 0f32A57060, %f235;
	mov.b32 	%r56, %f232;
	shl.b32 	%r57, %r56, 23;
	mov.b32 	%f237, %r57;
	ex2.approx.ftz.f32 	%f238, %f236;
	mul.f32 	%f25, %f238, %f237;
	mov.f32 	%f239, 0f3F800000;
	add.rz.f32 	%f240, %f25, %f239;
	mov.b32 	%r58, %f240;
	add.s32 	%r59, %r58, -1061158912;
	and.b32  	%r60, %r59, -8388608;
	mov.b32 	%r9, %f25;
	sub.s32 	%r61, %r9, %r60;
	mov.b32 	%f241, %r61;
	sub.s32 	%r62, 1082130432, %r60;
	mov.b32 	%f242, %r62;
	fma.rn.f32 	%f243, %f242, 0f3E800000, 0fBF800000;
	add.f32 	%f244, %f243, %f241;
	cvt.rn.f32.s32 	%f245, %r60;
	mul.f32 	%f246, %f245, 0f34000000;
	fma.rn.f32 	%f247, %f244, 0fBD39BF78, 0f3DD80012;
	fma.rn.f32 	%f248, %f247, %f244, 0fBE0778E0;
	fma.rn.f32 	%f249, %f248, %f244, 0f3E146475;
	fma.rn.f32 	%f250, %f249, %f244, 0fBE2A68DD;
	fma.rn.f32 	%f251, %f250, %f244, 0f3E4CAF9E;
	fma.rn.f32 	%f252, %f251, %f244, 0fBE800042;
	fma.rn.f32 	%f253, %f252, %f244, 0f3EAAAAE6;
	fma.rn.f32 	%f254, %f253, %f244, 0fBF000000;
	mul.f32 	%f255, %f244, %f254;
	fma.rn.f32 	%f256, %f255, %f244, %f244;
	fma.rn.f32 	%f373, %f246, 0f3F317218, %f256;
	setp.lt.u32 	%p27, %r9, 2139095040;
	@%p27 bra 	$L__BB2_14;
	setp.gt.s32 	%p28, %r9, -1082130432;
	fma.rn.f32 	%f257, %f25, 0f7F800000, 0f7F800000;
	selp.f32 	%f258, %f257, %f373, %p28;
	setp.eq.f32 	%p29, %f25, 0f00000000;
	selp.f32 	%f373, 0f80000000, %f258, %p29;
$L__BB2_14:
	abs.f32 	%f259, %f373;
	mul.f32 	%f260, %f259, 0f4038AA3B;
	ex2.approx.ftz.f32 	%f261, %f260;
	add.f32 	%f262, %f261, 0f3F800000;
	rcp.approx.ftz.f32 	%f263, %f262;
	fma.rn.f32 	%f264, %f263, 0fC0000000, 0f3F800000;
	setp.ge.f32 	%p30, %f259, 0f41102CB4;
	selp.f32 	%f265, 0f3F800000, %f264, %p30;
	copysign.f32 	%f266, %f373, %f265;
	mul.f32 	%f267, %f373, %f373;
	fma.rn.f32 	%f268, %f267, 0f3C80F082, 0fBD563CAE;
	fma.rn.f32 	%f269, %f268, %f267, 0f3E085941;
	fma.rn.f32 	%f270, %f269, %f267, 0fBEAAA9ED;
	fma.rn.f32 	%f271, %f270, %f267, 0f00000000;
	fma.rn.f32 	%f272, %f271, %f373, %f373;
	setp.ge.f32 	%p31, %f259, 0f3F19999A;
	selp.f32 	%f273, %f266, %f272, %p31;
	mul.f32 	%f274, %f24, %f273;
	add.s64 	%rd17, %rd2, %rd14;
	st.global.f32 	[%rd17], %f274;
	add.s32 	%r78, %r7, -1;
$L__BB2_15:
	setp.eq.s32 	%p32, %r7, 1;
	@%p32 bra 	$L__BB2_22;
	mul.wide.s32 	%rd18, %r16, 4;
	add.s64 	%rd19, %rd18, 4;
	add.s64 	%rd3, %rd2, %rd19;
	add.s64 	%rd4, %rd1, %rd19;
$L__BB2_17:
	mul.wide.s32 	%rd20, %r78, 4;
	neg.s64 	%rd5, %rd20;
	sub.s64 	%rd6, %rd4, %rd20;
	ld.global.f32 	%f29, [%rd6+-4];
	fma.rn.f32 	%f275, %f29, 0f3BBB989D, 0f3F000000;
	cvt.sat.f32.f32 	%f276, %f275;
	mov.f32 	%f277, 0f4B400001;
	mov.f32 	%f278, 0f437C0000;
	fma.rm.f32 	%f279, %f276, %f278, %f277;
	add.f32 	%f280, %f279, 0fCB40007F;
	neg.f32 	%f281, %f280;
	fma.rn.f32 	%f282, %f29, 0f3FB8AA3B, %f281;
	fma.rn.f32 	%f283, %f29, 0f32A57060, %f282;
	mov.b32 	%r63, %f279;
	shl.b32 	%r64, %r63, 23;
	mov.b32 	%f284, %r64;
	ex2.approx.ftz.f32 	%f285, %f283;
	mul.f32 	%f30, %f285, %f284;
	mov.f32 	%f286, 0f3F800000;
	add.rz.f32 	%f287, %f30, %f286;
	mov.b32 	%r65, %f287;
	add.s32 	%r66, %r65, -1061158912;
	and.b32  	%r67, %r66, -8388608;
	mov.b32 	%r13, %f30;
	sub.s32 	%r68, %r13, %r67;
	mov.b32 	%f288, %r68;
	sub.s32 	%r69, 1082130432, %r67;
	mov.b32 	%f289, %r69;
	fma.rn.f32 	%f290, %f289, 0f3E800000, 0fBF800000;
	add.f32 	%f291, %f290, %f288;
	cvt.rn.f32.s32 	%f292, %r67;
	mul.f32 	%f293, %f292, 0f34000000;
	fma.rn.f32 	%f294, %f291, 0fBD39BF78, 0f3DD80012;
	fma.rn.f32 	%f295, %f294, %f291, 0fBE0778E0;
	fma.rn.f32 	%f296, %f295, %f291, 0f3E146475;
	fma.rn.f32 	%f297, %f296, %f291, 0fBE2A68DD;
	fma.rn.f32 	%f298, %f297, %f291, 0f3E4CAF9E;
	fma.rn.f32 	%f299, %f298, %f291, 0fBE800042;
	fma.rn.f32 	%f300, %f299, %f291, 0f3EAAAAE6;
	fma.rn.f32 	%f301, %f300, %f291, 0fBF000000;
	mul.f32 	%f302, %f291, %f301;
	fma.rn.f32 	%f303, %f302, %f291, %f291;
	fma.rn.f32 	%f374, %f293, 0f3F317218, %f303;
	setp.lt.u32 	%p33, %r13, 2139095040;
	@%p33 bra 	$L__BB2_19;
	setp.gt.s32 	%p34, %r13, -1082130432;
	fma.rn.f32 	%f304, %f30, 0f7F800000, 0f7F800000;
	selp.f32 	%f305, %f304, %f374, %p34;
	setp.eq.f32 	%p35, %f30, 0f00000000;
	selp.f32 	%f374, 0f80000000, %f305, %p35;
$L__BB2_19:
	add.s64 	%rd7, %rd3, %rd5;
	abs.f32 	%f306, %f374;
	mul.f32 	%f307, %f306, 0f4038AA3B;
	ex2.approx.ftz.f32 	%f308, %f307;
	add.f32 	%f309, %f308, 0f3F800000;
	rcp.approx.ftz.f32 	%f310, %f309;
	fma.rn.f32 	%f311, %f310, 0fC0000000, 0f3F800000;
	setp.ge.f32 	%p36, %f306, 0f41102CB4;
	selp.f32 	%f312, 0f3F800000, %f311, %p36;
	copysign.f32 	%f313, %f374, %f312;
	mul.f32 	%f314, %f374, %f374;
	fma.rn.f32 	%f315, %f314, 0f3C80F082, 0fBD563CAE;
	fma.rn.f32 	%f316, %f315, %f314, 0f3E085941;
	fma.rn.f32 	%f317, %f316, %f314, 0fBEAAA9ED;
	fma.rn.f32 	%f318, %f317, %f314, 0f00000000;
	fma.rn.f32 	%f319, %f318, %f374, %f374;
	setp.ge.f32 	%p37, %f306, 0f3F19999A;
	selp.f32 	%f320, %f313, %f319, %p37;
	mul.f32 	%f321, %f29, %f320;
	st.global.f32 	[%rd7+-4], %f321;
	add.s32 	%r78, %r78, -2;
	ld.global.f32 	%f34, [%rd6];
	fma.rn.f32 	%f322, %f34, 0f3BBB989D, 0f3F000000;
	cvt.sat.f32.f32 	%f323, %f322;
	mov.f32 	%f324, 0f4B400001;
	mov.f32 	%f325, 0f437C0000;
	fma.rm.f32 	%f326, %f323, %f325, %f324;
	add.f32 	%f327, %f326, 0fCB40007F;
	neg.f32 	%f328, %f327;
	fma.rn.f32 	%f329, %f34, 0f3FB8AA3B, %f328;
	fma.rn.f32 	%f330, %f34, 0f32A57060, %f329;
	mov.b32 	%r70, %f326;
	shl.b32 	%r71, %r70, 23;
	mov.b32 	%f331, %r71;
	ex2.approx.ftz.f32 	%f332, %f330;
	mul.f32 	%f35, %f332, %f331;
	mov.f32 	%f333, 0f3F800000;
	add.rz.f32 	%f334, %f35, %f333;
	mov.b32 	%r72, %f334;
	add.s32 	%r73, %r72, -1061158912;
	and.b32  	%r74, %r73, -8388608;
	mov.b32 	%r15, %f35;
	sub.s32 	%r75, %r15, %r74;
	mov.b32 	%f335, %r75;
	sub.s32 	%r76, 1082130432, %r74;
	mov.b32 	%f336, %r76;
	fma.rn.f32 	%f337, %f336, 0f3E800000, 0fBF800000;
	add.f32 	%f338, %f337, %f335;
	cvt.rn.f32.s32 	%f339, %r74;
	mul.f32 	%f340, %f339, 0f34000000;
	fma.rn.f32 	%f341, %f338, 0fBD39BF78, 0f3DD80012;
	fma.rn.f32 	%f342, %f341, %f338, 0fBE0778E0;
	fma.rn.f32 	%f343, %f342, %f338, 0f3E146475;
	fma.rn.f32 	%f344, %f343, %f338, 0fBE2A68DD;
	fma.rn.f32 	%f345, %f344, %f338, 0f3E4CAF9E;
	fma.rn.f32 	%f346, %f345, %f338, 0fBE800042;
	fma.rn.f32 	%f347, %f346, %f338, 0f3EAAAAE6;
	fma.rn.f32 	%f348, %f347, %f338, 0fBF000000;
	mul.f32 	%f349, %f338, %f348;
	fma.rn.f32 	%f350, %f349, %f338, %f338;
	fma.rn.f32 	%f375, %f340, 0f3F317218, %f350;
	setp.lt.u32 	%p38, %r15, 2139095040;
	@%p38 bra 	$L__BB2_21;
	setp.gt.s32 	%p39, %r15, -1082130432;
	fma.rn.f32 	%f351, %f35, 0f7F800000, 0f7F800000;
	selp.f32 	%f352, %f351, %f375, %p39;
	setp.eq.f32 	%p40, %f35, 0f00000000;
	selp.f32 	%f375, 0f80000000, %f352, %p40;
$L__BB2_21:
	abs.f32 	%f353, %f375;
	mul.f32 	%f354, %f353, 0f4038AA3B;
	ex2.approx.ftz.f32 	%f355, %f354;
	add.f32 	%f356, %f355, 0f3F800000;
	rcp.approx.ftz.f32 	%f357, %f356;
	fma.rn.f32 	%f358, %f357, 0fC0000000, 0f3F800000;
	setp.ge.f32 	%p41, %f353, 0f41102CB4;
	selp.f32 	%f359, 0f3F800000, %f358, %p41;
	copysign.f32 	%f360, %f375, %f359;
	mul.f32 	%f361, %f375, %f375;
	fma.rn.f32 	%f362, %f361, 0f3C80F082, 0fBD563CAE;
	fma.rn.f32 	%f363, %f362, %f361, 0f3E085941;
	fma.rn.f32 	%f364, %f363, %f361, 0fBEAAA9ED;
	fma.rn.f32 	%f365, %f364, %f361, 0f00000000;
	fma.rn.f32 	%f366, %f365, %f375, %f375;
	setp.ge.f32 	%p42, %f353, 0f3F19999A;
	selp.f32 	%f367, %f360, %f366, %p42;
	mul.f32 	%f368, %f34, %f367;
	st.global.f32 	[%rd7], %f368;
	setp.ne.s32 	%p43, %r78, 0;
	@%p43 bra 	$L__BB2_17;
$L__BB2_22:
	ret;

}


// ===== COMPILED SASS (sm_100) =====

	.target	sm_100

	.elftype	@"ET_EXEC"


//--------------------- .note.nv.tkinfo           --------------------------
	.section	.note.nv.tkinfo,"",@"SHT_NOTE"
	.sectionflags	@"SHF_NOTE_NV_TKINFO"
	.tkinfo
        /*0018*/ 	.word	0x00000002
        /*0030*/ 	.string	""
        /*0030*/ 	.string	"ptxas"
        /*0030*/ 	.string	"Cuda compilation tools, release 13.0, V13.0.88"
        /*0030*/ 	.string	"Build cuda_13.0.r13.0/compiler.36424714_0"
        /*0030*/ 	.string	"-arch sm_100 -m 64 "



//--------------------- .note.nv.cuinfo           --------------------------
	.section	.note.nv.cuinfo,"",@"SHT_NOTE"
	.sectionflags	@"SHF_NOTE_NV_CUINFO"
        /*0018*/ 	.short	0x0002
        /*001a*/ 	.short	0x0064
        /*001c*/ 	.short	0x0082
	.zero		2


//--------------------- .nv.info                  --------------------------
	.section	.nv.info,"",@"SHT_CUDA_INFO"
	.align	4


	//----- nvinfo : EIATTR_REGCOUNT
	.align		4
        /*0000*/ 	.byte	0x04, 0x2f
        /*0002*/ 	.short	(.L_1 - .L_0)
	.align		4
.L_0:
        /*0004*/ 	.word	index@(_Z15mish_gridstrideiPfS_)
        /*0008*/ 	.word	0x00000020


	//----- nvinfo : EIATTR_FRAME_SIZE
	.align		4
.L_1:
        /*000c*/ 	.byte	0x04, 0x11
        /*000e*/ 	.short	(.L_3 - .L_2)
	.align		4
.L_2:
        /*0010*/ 	.word	index@(_Z15mish_gridstrideiPfS_)
        /*0014*/ 	.word	0x00000000


	//----- nvinfo : EIATTR_REGCOUNT
	.align		4
.L_3:
        /*0018*/ 	.byte	0x04, 0x2f
        /*001a*/ 	.short	(.L_5 - .L_4)
	.align		4
.L_4:
        /*001c*/ 	.word	index@(_Z14mish_threadperiPfS_)
        /*0020*/ 	.word	0x0000001c


	//----- nvinfo : EIATTR_FRAME_SIZE
	.align		4
.L_5:
        /*0024*/ 	.byte	0x04, 0x11
        /*0026*/ 	.short	(.L_7 - .L_6)
	.align		4
.L_6:
        /*0028*/ 	.word	index@(_Z14mish_threadperiPfS_)
        /*002c*/ 	.word	0x00000000


	//----- nvinfo : EIATTR_REGCOUNT
	.align		4
.L_7:
        /*0030*/ 	.byte	0x04, 0x2f
        /*0032*/ 	.short	(.L_9 - .L_8)
	.align		4
.L_8:
        /*0034*/ 	.word	index@(_Z18mish_threadper_fixiPfS_)
        /*0038*/ 	.word	0x00000020


	//----- nvinfo : EIATTR_FRAME_SIZE
	.align		4
.L_9:
        /*003c*/ 	.byte	0x04, 0x11
        /*003e*/ 	.short	(.L_11 - .L_10)
	.align		4
.L_10:
        /*0040*/ 	.word	index@(_Z18mish_threadper_fixiPfS_)
        /*0044*/ 	.word	0x00000000


	//----- nvinfo : EIATTR_MIN_STACK_SIZE
	.align		4
.L_11:
        /*0048*/ 	.byte	0x04, 0x12
        /*004a*/ 	.short	(.L_13 - .L_12)
	.align		4
.L_12:
        /*004c*/ 	.word	index@(_Z18mish_threadper_fixiPfS_)
        /*0050*/ 	.word	0x00000000


	//----- nvinfo : EIATTR_MIN_STACK_SIZE
	.align		4
.L_13:
        /*0054*/ 	.byte	0x04, 0x12
        /*0056*/ 	.short	(.L_15 - .L_14)
	.align		4
.L_14:
        /*0058*/ 	.word	index@(_Z14mish_threadperiPfS_)
        /*005c*/ 	.word	0x00000000


	//----- nvinfo : EIATTR_MIN_STACK_SIZE
	.align		4
.L_15:
        /*0060*/ 	.byte	0x04, 0x12
        /*0062*/ 	.short	(.L_17 - .L_16)
	.align		4
.L_16:
        /*0064*/ 	.word	index@(_Z15mish_gridstrideiPfS_)
        /*0068*/ 	.word	0x00000000
.L_17:


//--------------------- .nv.compat                --------------------------
	.section	.nv.compat,"",@"SHT_CUDA_COMPAT_INFO"
	.align	4
        /*0000*/ 	.byte	0x02, 0x09, 0x00, 0x00, 0x02, 0x02, 0x01, 0x00, 0x02, 0x05, 0x05, 0x00, 0x03, 0x07, 0x01, 0x01
        /*0010*/ 	.byte	0x02, 0x03, 0x00, 0x00, 0x02, 0x06, 0x01, 0x00, 0x04, 0x0b, 0x08, 0x00, 0x01, 0x00, 0x00, 0x00
        /*0020*/ 	.byte	0x00, 0x00, 0x00, 0x00


//--------------------- .nv.info._Z18mish_threadper_fixiPfS_ --------------------------
	.section	.nv.info._Z18mish_threadper_fixiPfS_,"",@"SHT_CUDA_INFO"
	.sectionflags	@""
	.align	4


	//----- nvinfo : EIATTR_CUDA_API_VERSION
	.align		4
        /*0000*/ 	.byte	0x04, 0x37
        /*0002*/ 	.short	(.L_19 - .L_18)
.L_18:
        /*0004*/ 	.word	0x00000082


	//----- nvinfo : EIATTR_KPARAM_INFO
	.align		4
.L_19:
        /*0008*/ 	.byte	0x04, 0x17
        /*000a*/ 	.short	(.L_21 - .L_20)
.L_20:
        /*000c*/ 	.word	0x00000000
        /*0010*/ 	.short	0x0002
        /*0012*/ 	.short	0x0010
        /*0014*/ 	.byte	0x00, 0xf5, 0x21, 0x00


	//----- nvinfo : EIATTR_KPARAM_INFO
	.align		4
.L_21:
        /*0018*/ 	.byte	0x04, 0x17
        /*001a*/ 	.short	(.L_23 - .L_22)
.L_22:
        /*001c*/ 	.word	0x00000000
        /*0020*/ 	.short	0x0001
        /*0022*/ 	.short	0x0008
        /*0024*/ 	.byte	0x00, 0xf5, 0x21, 0x00


	//----- nvinfo : EIATTR_KPARAM_INFO
	.align		4
.L_23:
        /*0028*/ 	.byte	0x04, 0x17
        /*002a*/ 	.short	(.L_25 - .L_24)
.L_24:
        /*002c*/ 	.word	0x00000000
        /*0030*/ 	.short	0x0000
        /*0032*/ 	.short	0x0000
        /*0034*/ 	.byte	0x00, 0xf0, 0x11, 0x00


	//----- nvinfo : EIATTR_SPARSE_MMA_MASK
	.align		4
.L_25:
        /*0038*/ 	.byte	0x03, 0x50
        /*003a*/ 	.short	0x0000


	//----- nvinfo : EIATTR_MAXREG_COUNT
	.align		4
        /*003c*/ 	.byte	0x03, 0x1b
        /*003e*/ 	.short	0x00ff


	//----- nvinfo : EIATTR_MERCURY_ISA_VERSION
	.align		4
        /*0040*/ 	.byte	0x03, 0x5f
        /*0042*/ 	.short	0x0101


	//----- nvinfo : EIATTR_VRC_CTA_INIT_COUNT
	.align		4
        /*0044*/ 	.byte	0x02, 0x4a
	.zero		1
	.zero		1


	//----- nvinfo : EIATTR_EXIT_INSTR_OFFSETS
	.align		4
        /*0048*/ 	.byte	0x04, 0x1c
        /*004a*/ 	.short	(.L_27 - .L_26)


	//   ....[0]....
.L_26:
        /*004c*/ 	.word	0x00000e60


	//   ....[1]....
        /*0050*/ 	.word	0x00001290


	//   ....[2]....
        /*0054*/ 	.word	0x00001a90


	//----- nvinfo : EIATTR_CRS_STACK_SIZE
	.align		4
.L_27:
        /*0058*/ 	.byte	0x04, 0x1e
        /*005a*/ 	.short	(.L_29 - .L_28)
.L_28:
        /*005c*/ 	.word	0x00000000


	//----- nvinfo : EIATTR_CBANK_PARAM_SIZE
	.align		4
.L_29:
        /*0060*/ 	.byte	0x03, 0x19
        /*0062*/ 	.short	0x0018


	//----- nvinfo : EIATTR_PARAM_CBANK
	.align		4
        /*0064*/ 	.byte	0x04, 0x0a
        /*0066*/ 	.short	(.L_31 - .L_30)
	.align		4
.L_30:
        /*0068*/ 	.word	index@(.nv.constant0._Z18mish_threadper_fixiPfS_)
        /*006c*/ 	.short	0x0380
        /*006e*/ 	.short	0x0018


	//----- nvinfo : EIATTR_SW_WAR
	.align		4
.L_31:
        /*0070*/ 	.byte	0x04, 0x36
        /*0072*/ 	.short	(.L_33 - .L_32)
.L_32:
        /*0074*/ 	.word	0x00000008
.L_33:


//--------------------- .nv.info._Z14mish_threadperiPfS_ --------------------------
	.section	.nv.info._Z14mish_threadperiPfS_,"",@"SHT_CUDA_INFO"
	.sectionflags	@""
	.align	4


	//----- nvinfo : EIATTR_CUDA_API_VERSION
	.align		4
        /*0000*/ 	.byte	0x04, 0x37
        /*0002*/ 	.short	(.L_35 - .L_34)
.L_34:
        /*0004*/ 	.word	0x00000082


	//----- nvinfo : EIATTR_KPARAM_INFO
	.align		4
.L_35:
        /*0008*/ 	.byte	0x04, 0x17
        /*000a*/ 	.short	(.L_37 - .L_36)
.L_36:
        /*000c*/ 	.word	0x00000000
        /*0010*/ 	.short	0x0002
        /*0012*/ 	.short	0x0010
        /*0014*/ 	.byte	0x00, 0xf5, 0x21, 0x00


	//----- nvinfo : EIATTR_KPARAM_INFO
	.align		4
.L_37:
        /*0018*/ 	.byte	0x04, 0x17
        /*001a*/ 	.short	(.L_39 - .L_38)
.L_38:
        /*001c*/ 	.word	0x00000000
        /*0020*/ 	.short	0x0001
        /*0022*/ 	.short	0x0008
        /*0024*/ 	.byte	0x00, 0xf5, 0x21, 0x00


	//----- nvinfo : EIATTR_KPARAM_INFO
	.align		4
.L_39:
        /*0028*/ 	.byte	0x04, 0x17
        /*002a*/ 	.short	(.L_41 - .L_40)
.L_40:
        /*002c*/ 	.word	0x00000000
        /*0030*/ 	.short	0x0000
        /*0032*/ 	.short	0x0000
        /*0034*/ 	.byte	0x00, 0xf0, 0x11, 0x00


	//----- nvinfo : EIATTR_SPARSE_MMA_MASK
	.align		4
.L_41:
        /*0038*/ 	.byte	0x03, 0x50
        /*003a*/ 	.short	0x0000


	//----- nvinfo : EIATTR_MAXREG_COUNT
	.align		4
        /*003c*/ 	.byte	0x03, 0x1b
        /*003e*/ 	.short	0x00ff


	//----- nvinfo : EIATTR_MERCURY_ISA_VERSION
	.align		4
        /*0040*/ 	.byte	0x03, 0x5f
        /*0042*/ 	.short	0x0101


	//----- nvinfo : EIATTR_VRC_CTA_INIT_COUNT
	.align		4
        /*0044*/ 	.byte	0x02, 0x4a
	.zero		1
	.zero		1


	//----- nvinfo : EIATTR_EXIT_INSTR_OFFSETS
	.align		4
        /*0048*/ 	.byte	0x04, 0x1c
        /*004a*/ 	.short	(.L_43 - .L_42)


	//   ....[0]....
.L_42:
        /*004c*/ 	.word	0x00000080


	//   ....[1]....
        /*0050*/ 	.word	0x00000de0


	//----- nvinfo : EIATTR_CBANK_PARAM_SIZE
	.align		4
.L_43:
        /*0054*/ 	.byte	0x03, 0x19
        /*0056*/ 	.short	0x0018


	//----- nvinfo : EIATTR_PARAM_CBANK
	.align		4
        /*0058*/ 	.byte	0x04, 0x0a
        /*005a*/ 	.short	(.L_45 - .L_44)
	.align		4
.L_44:
        /*005c*/ 	.word	index@(.nv.constant0._Z14mish_threadperiPfS_)
        /*0060*/ 	.short	0x0380
        /*0062*/ 	.short	0x0018


	//----- nvinfo : EIATTR_SW_WAR
	.align		4
.L_45:
        /*0064*/ 	.byte	0x04, 0x36
        /*0066*/ 	.short	(.L_47 - .L_46)
.L_46:
        /*0068*/ 	.word	0x00000008
.L_47:


//--------------------- .nv.info._Z15mish_gridstrideiPfS_ --------------------------
	.section	.nv.info._Z15mish_gridstrideiPfS_,"",@"SHT_CUDA_INFO"
	.sectionflags	@""
	.align	4


	//----- nvinfo : EIATTR_CUDA_API_VERSION
	.align		4
        /*0000*/ 	.byte	0x04, 0x37
        /*0002*/ 	.short	(.L_49 - .L_48)
.L_48:
        /*0004*/ 	.word	0x00000082


	//----- nvinfo : EIATTR_KPARAM_INFO
	.align		4
.L_49:
        /*0008*/ 	.byte	0x04, 0x17
        /*000a*/ 	.short	(.L_51 - .L_50)
.L_50:
        /*000c*/ 	.word	0x00000000
        /*0010*/ 	.short	0x0002
        /*0012*/ 	.short	0x0010
        /*0014*/ 	.byte	0x00, 0xf5, 0x21, 0x00


	//----- nvinfo : EIATTR_KPARAM_INFO
	.align		4
.L_51:
        /*0018*/ 	.byte	0x04, 0x17
        /*001a*/ 	.short	(.L_53 - .L_52)
.L_52:
        /*001c*/ 	.word	0x00000000
        /*0020*/ 	.short	0x0001
        /*0022*/ 	.short	0x0008
        /*0024*/ 	.byte	0x00, 0xf5, 0x21, 0x00


	//----- nvinfo : EIATTR_KPARAM_INFO
	.align		4
.L_53:
        /*0028*/ 	.byte	0x04, 0x17
        /*002a*/ 	.short	(.L_55 - .L_54)
.L_54:
        /*002c*/ 	.word	0x00000000
        /*0030*/ 	.short	0x0000
        /*0032*/ 	.short	0x0000
        /*0034*/ 	.byte	0x00, 0xf0, 0x11, 0x00


	//----- nvinfo : EIATTR_SPARSE_MMA_MASK
	.align		4
.L_55:
        /*0038*/ 	.byte	0x03, 0x50
        /*003a*/ 	.short	0x0000


	//----- nvinfo : EIATTR_MAXREG_COUNT
	.align		4
        /*003c*/ 	.byte	0x03, 0x1b
        /*003e*/ 	.short	0x00ff


	//----- nvinfo : EIATTR_MERCURY_ISA_VERSION
	.align		4
        /*0040*/ 	.byte	0x03, 0x5f
        /*0042*/ 	.short	0x0101


	//----- nvinfo : EIATTR_VRC_CTA_INIT_COUNT
	.align		4
        /*0044*/ 	.byte	0x02, 0x4a
	.zero		1
	.zero		1


	//----- nvinfo : EIATTR_EXIT_INSTR_OFFSETS
	.align		4
        /*0048*/ 	.byte	0x04, 0x1c
        /*004a*/ 	.short	(.L_57 - .L_56)


	//   ....[0]....
.L_56:
        /*004c*/ 	.word	0x00000080


	//   ....[1]....
        /*0050*/ 	.word	0x00000e40


	//----- nvinfo : EIATTR_CRS_STACK_SIZE
	.align		4
.L_57:
        /*0054*/ 	.byte	0x04, 0x1e
        /*0056*/ 	.short	(.L_59 - .L_58)
.L_58:
        /*0058*/ 	.word	0x00000000


	//----- nvinfo : EIATTR_CBANK_PARAM_SIZE
	.align		4
.L_59:
        /*005c*/ 	.byte	0x03, 0x19
        /*005e*/ 	.short	0x0018


	//----- nvinfo : EIATTR_PARAM_CBANK
	.align		4
        /*0060*/ 	.byte	0x04, 0x0a
        /*0062*/ 	.short	(.L_61 - .L_60)
	.align		4
.L_60:
        /*0064*/ 	.word	index@(.nv.constant0._Z15mish_gridstrideiPfS_)
        /*0068*/ 	.short	0x0380
        /*006a*/ 	.short	0x0018


	//----- nvinfo : EIATTR_SW_WAR
	.align		4
.L_61:
        /*006c*/ 	.byte	0x04, 0x36
        /*006e*/ 	.short	(.L_63 - .L_62)
.L_62:
        /*0070*/ 	.word	0x00000008
.L_63:


//--------------------- .nv.callgraph             --------------------------
	.section	.nv.callgraph,"",@"SHT_CUDA_CALLGRAPH"
	.align	4
	.sectionentsize	8
	.align		4
        /*0000*/ 	.word	0x00000000
	.align		4
        /*0004*/ 	.word	0xffffffff
	.align		4
        /*0008*/ 	.word	0x00000000
	.align		4
        /*000c*/ 	.word	0xfffffffe
	.align		4
        /*0010*/ 	.word	0x00000000
	.align		4
        /*0014*/ 	.word	0xfffffffd
	.align		4
        /*0018*/ 	.word	0x00000000
	.align		4
        /*001c*/ 	.word	0xfffffffc


//--------------------- .text._Z18mish_threadper_fixiPfS_ --------------------------
	.section	.text._Z18mish_threadper_fixiPfS_,"ax",@progbits
	.align	128
        .global         _Z18mish_threadper_fixiPfS_
        .type           _Z18mish_threadper_fixiPfS_,@function
        .size           _Z18mish_threadper_fixiPfS_,(.L_x_8 - _Z18mish_threadper_fixiPfS_)
        .other          _Z18mish_threadper_fixiPfS_,@"STO_CUDA_ENTRY STV_DEFAULT"
_Z18mish_threadper_fixiPfS_:
.text._Z18mish_threadper_fixiPfS_:
[----:B------:R-:W-:Y:S08]  /*0000*/  LDC R1, c[0x0][0x37c] ;  /* 0x0000df00ff017b82 */ /* 0x000ff00000000800 */
[----:B------:R-:W0:Y:S01]  /*0010*/  LDC R3, c[0x0][0x380] ;  /* 0x0000e000ff037b82 */ /* 0x000e220000000800 */
[----:B------:R-:W1:Y:S01]  /*0020*/  S2R R13, SR_TID.X ;  /* 0x00000000000d7919 */ /* 0x000e620000002100 */
[----:B------:R-:W1:Y:S01]  /*0030*/  LDCU UR4, c[0x0][0x360] ;  /* 0x00006c00ff0477ac */ /* 0x000e620008000800 */
[----:B------:R-:W-:Y:S01]  /*0040*/  BSSY.RECONVERGENT B0, `(.L_x_0) ;  /* 0x00000e1000007945 */ /* 0x000fe20003800200 */
[----:B------:R-:W1:Y:S01]  /*0050*/  S2R R2, SR_CTAID.X ;  /* 0x0000000000027919 */ /* 0x000e620000002500 */
[----:B0-----:R-:W-:-:S04]  /*0060*/  SHF.R.S32.HI R0, RZ, 0x1f, R3 ;  /* 0x0000001fff007819 */ /* 0x001fc80000011403 */
[----:B------:R-:W-:-:S04]  /*0070*/  LEA.HI R0, R0, R3, RZ, 0x2 ;  /* 0x0000000300007211 */ /* 0x000fc800078f10ff */
[----:B------:R-:W-:Y:S02]  /*0080*/  LOP3.LUT R10, R0, 0xfffffffc, RZ, 0xc0, !PT ;  /* 0xfffffffc000a7812 */ /* 0x000fe400078ec0ff */
[----:B------:R-:W-:Y:S02]  /*0090*/  SHF.R.S32.HI R0, RZ, 0x2, R0 ;  /* 0x00000002ff007819 */ /* 0x000fe40000011400 */
[----:B------:R-:W-:Y:S01]  /*00a0*/  IADD3 R11, PT, PT, -R10, R3, RZ ;  /* 0x000000030a0b7210 */ /* 0x000fe20007ffe1ff */
[----:B-1----:R-:W-:Y:S01]  /*00b0*/  IMAD R13, R2, UR4, R13 ;  /* 0x00000004020d7c24 */ /* 0x002fe2000f8e020d */
[----:B------:R-:W0:Y:S02]  /*00c0*/  LDCU.64 UR4, c[0x0][0x358] ;  /* 0x00006b00ff0477ac */ /* 0x000e240008000a00 */
[----:B------:R-:W-:Y:S02]  /*00d0*/  ISETP.NE.AND P0, PT, R11, RZ, PT ;  /* 0x000000ff0b00720c */ /* 0x000fe40003f05270 */
[----:B------:R-:W-:-:S02]  /*00e0*/  ISETP.GE.AND P1, PT, R13, R0, PT ;  /* 0x000000000d00720c */ /* 0x000fc40003f26270 */
[----:B------:R-:W-:-:S11]  /*00f0*/  ISETP.NE.OR P0, PT, R13, R0, !P0 ;  /* 0x000000000d00720c */ /* 0x000fd60004705670 */
[----:B------:R-:W-:Y:S05]  /*0100*/  @P1 BRA `(.L_x_1) ;  /* 0x0000000c00501947 */ /* 0x000fea0003800000 */
[----:B------:R-:W1:Y:S02]  /*0110*/  LDC.64 R4, c[0x0][0x388] ;  /* 0x0000e200ff047b82 */ /* 0x000e640000000a00 */
[----:B-1----:R-:W-:-:S06]  /*0120*/  IMAD.WIDE R4, R13, 0x10, R4 ;  /* 0x000000100d047825 */ /* 0x002fcc00078e0204 */
[----:B0-----:R-:W2:Y:S01]  /*0130*/  LDG.E.128.CONSTANT R4, desc[UR4][R4.64] ;  /* 0x0000000404047981 */ /* 0x001ea2000c1e9d00 */
[----:B------:R-:W-:Y:S01]  /*0140*/  HFMA2 R14, -RZ, RZ, 0.96630859375, -0.0022525787353515625 ;  /* 0x3bbb989dff0e7431 */ /* 0x000fe200000001ff */
[----:B------:R-:W-:Y:S02]  /*0150*/  MOV R17, 0x437c0000 ;  /* 0x437c000000117802 */ /* 0x000fe40000000f00 */
[----:B------:R-:W-:Y:S02]  /*0160*/  MOV R19, 0x3d39bf78 ;  /* 0x3d39bf7800137802 */ /* 0x000fe40000000f00 */
[-C--:B--2---:R-:W-:Y:S01]  /*0170*/  FFMA.SAT R0, R4, R14.reuse, 0.5 ;  /* 0x3f00000004007423 */ /* 0x084fe2000000200e */
[-C--:B------:R-:W-:Y:S01]  /*0180*/  FFMA.SAT R2, R5, R14.reuse, 0.5 ;  /* 0x3f00000005027423 */ /* 0x080fe2000000200e */
[-C--:B------:R-:W-:Y:S01]  /*0190*/  FFMA.SAT R8, R6, R14.reuse, 0.5 ;  /* 0x3f00000006087423 */ /* 0x080fe2000000200e */
[----:B------:R-:W-:Y:S01]  /*01a0*/  FFMA.SAT R14, R7, R14, 0.5 ;  /* 0x3f000000070e7423 */ /* 0x000fe2000000200e */
[-C--:B------:R-:W-:Y:S01]  /*01b0*/  FFMA.RM R0, R0, R17.reuse, 12582913 ;  /* 0x4b40000100007423 */ /* 0x080fe20000004011 */
[-C--:B------:R-:W-:Y:S01]  /*01c0*/  FFMA.RM R2, R2, R17.reuse, 12582913 ;  /* 0x4b40000102027423 */ /* 0x080fe20000004011 */
[----:B------:R-:W-:-:S02]  /*01d0*/  FFMA.RM R8, R8, R17, 12582913 ;  /* 0x4b40000108087423 */ /* 0x000fc40000004011 */
[----:B------:R-:W-:Y:S01]  /*01e0*/  FADD R9, R0, -12583039 ;  /* 0xcb40007f00097421 */ /* 0x000fe20000000000 */
[----:B------:R-:W-:Y:S01]  /*01f0*/  FADD R12, R2, -12583039 ;  /* 0xcb40007f020c7421 */ /* 0x000fe20000000000 */
[----:B------:R-:W-:Y:S01]  /*0200*/  SHF.L.U32 R0, R0, 0x17, RZ ;  /* 0x0000001700007819 */ /* 0x000fe200000006ff */
[----:B------:R-:W-:Y:S01]  /*0210*/  FADD R15, R8, -12583039 ;  /* 0xcb40007f080f7421 */ /* 0x000fe20000000000 */
[----:B------:R-:W-:Y:S01]  /*0220*/  FFMA R9, R4, 1.4426950216293334961, -R9 ;  /* 0x3fb8aa3b04097823 */ /* 0x000fe20000000809 */
[C---:B------:R-:W-:Y:S01]  /*0230*/  FFMA R12, R5.reuse, 1.4426950216293334961, -R12 ;  /* 0x3fb8aa3b050c7823 */ /* 0x040fe2000000080c */
[----:B------:R-:W-:Y:S01]  /*0240*/  SHF.L.U32 R8, R8, 0x17, RZ ;  /* 0x0000001708087819 */ /* 0x000fe200000006ff */
[----:B------:R-:W-:Y:S01]  /*0250*/  FFMA R15, R6, 1.4426950216293334961, -R15 ;  /* 0x3fb8aa3b060f7823 */ /* 0x000fe2000000080f */
[----:B------:R-:W-:Y:S01]  /*0260*/  FFMA R9, R4, 1.925963033500011079e-08, R9 ;  /* 0x32a5706004097823 */ /* 0x000fe20000000009 */
[----:B------:R-:W-:Y:S02]  /*0270*/  FFMA R18, R5, 1.925963033500011079e-08, R12 ;  /* 0x32a5706005127823 */ /* 0x000fe4000000000c */
[----:B------:R-:W-:-:S03]  /*0280*/  FFMA R16, R6, 1.925963033500011079e-08, R15 ;  /* 0x32a5706006107823 */ /* 0x000fc6000000000f */
[----:B------:R-:W0:Y:S08]  /*0290*/  MUFU.EX2 R9, R9 ;  /* 0x0000000900097308 */ /* 0x000e300000000800 */
[----:B------:R-:W-:Y:S08]  /*02a0*/  MUFU.EX2 R18, R18 ;  /* 0x0000001200127308 */ /* 0x000ff00000000800 */
[----:B------:R-:W1:Y:S01]  /*02b0*/  MUFU.EX2 R21, R16 ;  /* 0x0000001000157308 */ /* 0x000e620000000800 */
[----:B0-----:R-:W-:Y:S01]  /*02c0*/  FMUL R0, R0, R9 ;  /* 0x0000000900007220 */ /* 0x001fe20000400000 */
[----:B------:R-:W-:Y:S01]  /*02d0*/  FFMA.RM R9, R14, R17, 12582913 ;  /* 0x4b4000010e097423 */ /* 0x000fe20000004011 */
[----:B------:R-:W-:-:S02]  /*02e0*/  HFMA2 R17, -RZ, RZ, 1.625, 0 ;  /* 0x3e800000ff117431 */ /* 0x000fc400000001ff */
[C---:B------:R-:W-:Y:S01]  /*02f0*/  FADD.RZ R12, R0.reuse, 1 ;  /* 0x3f800000000c7421 */ /* 0x040fe2000000c000 */
[----:B------:R-:W-:Y:S01]  /*0300*/  FADD R14, R9, -12583039 ;  /* 0xcb40007f090e7421 */ /* 0x000fe20000000000 */
[----:B------:R-:W-:-:S03]  /*0310*/  ISETP.GE.U32.AND P3, PT, R0, 0x7f800000, PT ;  /* 0x7f8000000000780c */ /* 0x000fc60003f66070 */
[----:B------:R-:W-:Y:S01]  /*0320*/  IADD3 R12, PT, PT, R12, -0x3f400000, RZ ;  /* 0xc0c000000c0c7810 */ /* 0x000fe20007ffe0ff */
[C---:B------:R-:W-:Y:S01]  /*0330*/  FFMA R14, R7.reuse, 1.4426950216293334961, -R14 ;  /* 0x3fb8aa3b070e7823 */ /* 0x040fe2000000080e */
[----:B------:R-:W-:Y:S02]  /*0340*/  ISETP.GT.AND P1, PT, R0, -0x40800000, P3 ;  /* 0xbf8000000000780c */ /* 0x000fe40001f24270 */
[----:B------:R-:W-:Y:S01]  /*0350*/  LOP3.LUT R15, R12, 0xff800000, RZ, 0xc0, !PT ;  /* 0xff8000000c0f7812 */ /* 0x000fe200078ec0ff */
[----:B------:R-:W-:-:S03]  /*0360*/  FFMA R20, R7, 1.925963033500011079e-08, R14 ;  /* 0x32a5706007147823 */ /* 0x000fc6000000000e */
[----:B------:R-:W-:Y:S01]  /*0370*/  IADD3 R14, PT, PT, -R15, 0x40800000, RZ ;  /* 0x408000000f0e7810 */ /* 0x000fe20007ffe1ff */
[----:B------:R-:W0:Y:S01]  /*0380*/  MUFU.EX2 R23, R20 ;  /* 0x0000001400177308 */ /* 0x000e220000000800 */
[-C--:B------:R-:W-:Y:S02]  /*0390*/  IADD3 R12, PT, PT, R0, -R15.reuse, RZ ;  /* 0x8000000f000c7210 */ /* 0x080fe40007ffe0ff */
[----:B------:R-:W-:Y:S01]  /*03a0*/  I2FP.F32.S32 R15, R15 ;  /* 0x0000000f000f7245 */ /* 0x000fe20000201400 */
[----:B------:R-:W-:Y:S01]  /*03b0*/  FFMA R17, R14, R17, -1 ;  /* 0xbf8000000e117423 */ /* 0x000fe20000000011 */
[----:B------:R-:W-:-:S03]  /*03c0*/  @P3 FSETP.NEU.AND P4, PT, R0, RZ, PT ;  /* 0x000000ff0000320b */ /* 0x000fc60003f8d000 */
[----:B------:R-:W-:Y:S01]  /*03d0*/  FADD R12, R12, R17 ;  /* 0x000000110c0c7221 */ /* 0x000fe20000000000 */
[----:B------:R-:W-:Y:S02]  /*03e0*/  SHF.L.U32 R17, R2, 0x17, RZ ;  /* 0x0000001702117819 */ /* 0x000fe400000006ff */
[----:B------:R-:W-:Y:S01]  /*03f0*/  SHF.L.U32 R2, R9, 0x17, RZ ;  /* 0x0000001709027819 */ /* 0x000fe200000006ff */
[----:B-1----:R-:W-:Y:S02]  /*0400*/  FMUL R9, R8, R21 ;  /* 0x0000001508097220 */ /* 0x002fe40000400000 */
[----:B------:R-:W-:Y:S01]  /*0410*/  FMUL R18, R17, R18 ;  /* 0x0000001211127220 */ /* 0x000fe20000400000 */
[----:B------:R-:W-:Y:S01]  /*0420*/  FFMA R17, R12, -R19, 0.10546888411045074463 ;  /* 0x3dd800120c117423 */ /* 0x000fe20000000813 */
[----:B------:R-:W-:Y:S01]  /*0430*/  FADD.RZ R14, R9, 1 ;  /* 0x3f800000090e7421 */ /* 0x000fe2000000c000 */
[----:B0-----:R-:W-:Y:S01]  /*0440*/  FMUL R2, R2, R23 ;  /* 0x0000001702027220 */ /* 0x001fe20000400000 */
[----:B------:R-:W-:Y:S01]  /*0450*/  FADD.RZ R8, R18, 1 ;  /* 0x3f80000012087421 */ /* 0x000fe2000000c000 */
[----:B------:R-:W-:Y:S01]  /*0460*/  FFMA R17, R12, R17, -0.13229703903198242188 ;  /* 0xbe0778e00c117423 */ /* 0x000fe20000000011 */
[----:B------:R-:W-:Y:S01]  /*0470*/  ISETP.GE.U32.AND P5, PT, R18, 0x7f800000, PT ;  /* 0x7f8000001200780c */ /* 0x000fe20003fa6070 */
[----:B------:R-:W-:Y:S01]  /*0480*/  FADD.RZ R16, R2, 1 ;  /* 0x3f80000002107421 */ /* 0x000fe2000000c000 */
[----:B------:R-:W-:Y:S01]  /*0490*/  IADD3 R14, PT, PT, R14, -0x3f400000, RZ ;  /* 0xc0c000000e0e7810 */ /* 0x000fe20007ffe0ff */
[----:B------:R-:W-:Y:S01]  /*04a0*/  FFMA R17, R12, R17, 0.14491446316242218018 ;  /* 0x3e1464750c117423 */ /* 0x000fe20000000011 */
[----:B------:R-:W-:Y:S01]  /*04b0*/  IADD3 R21, PT, PT, R8, -0x3f400000, RZ ;  /* 0xc0c0000008157810 */ /* 0x000fe20007ffe0ff */
[----:B------:R-:W-:Y:S01]  /*04c0*/  HFMA2 R8, -RZ, RZ, 1.875, 0 ;  /* 0x3f800000ff087431 */ /* 0x000fe200000001ff */
[----:B------:R-:W-:Y:S01]  /*04d0*/  IADD3 R20, PT, PT, R16, -0x3f400000, RZ ;  /* 0xc0c0000010147810 */ /* 0x000fe20007ffe0ff */
[----:B------:R-:W-:Y:S01]  /*04e0*/  FFMA R17, R12, R17, -0.16641564667224884033 ;  /* 0xbe2a68dd0c117423 */ /* 0x000fe20000000011 */
[----:B------:R-:W-:-:S02]  /*04f0*/  LOP3.LUT R21, R21, 0xff800000, RZ, 0xc0, !PT ;  /* 0xff80000015157812 */ /* 0x000fc400078ec0ff */
[----:B------:R-:W-:Y:S01]  /*0500*/  LOP3.LUT R16, R14, 0xff800000, RZ, 0xc0, !PT ;  /* 0xff8000000e107812 */ /* 0x000fe200078ec0ff */
[----:B------:R-:W-:Y:S01]  /*0510*/  FFMA R23, R12, R17, 0.19988867640495300293 ;  /* 0x3e4caf9e0c177423 */ /* 0x000fe20000000011 */
[----:B------:R-:W-:Y:S02]  /*0520*/  IADD3 R25, PT, PT, -R21, 0x40800000, RZ ;  /* 0x4080000015197810 */ /* 0x000fe40007ffe1ff */
[----:B------:R-:W-:Y:S01]  /*0530*/  IADD3 R22, PT, PT, R18, -R21, RZ ;  /* 0x8000001512167210 */ /* 0x000fe20007ffe0ff */
[----:B------:R-:W-:Y:S01]  /*0540*/  FFMA R23, R12, R23, -0.25000196695327758789 ;  /* 0xbe8000420c177423 */ /* 0x000fe20000000017 */
[----:B------:R-:W-:Y:S01]  /*0550*/  LOP3.LUT R17, R20, 0xff800000, RZ, 0xc0, !PT ;  /* 0xff80000014117812 */ /* 0x000fe200078ec0ff */
[--C-:B------:R-:W-:Y:S01]  /*0560*/  FFMA R25, R25, 0.25, -R8.reuse ;  /* 0x3e80000019197823 */ /* 0x100fe20000000808 */
[----:B------:R-:W-:Y:S01]  /*0570*/  IADD3 R27, PT, PT, -R16, 0x40800000, RZ ;  /* 0x40800000101b7810 */ /* 0x000fe20007ffe1ff */
[----:B------:R-:W-:Y:S01]  /*0580*/  FFMA R23, R12, R23, 0.33333510160446166992 ;  /* 0x3eaaaae60c177423 */ /* 0x000fe20000000017 */
[----:B------:R-:W-:Y:S01]  /*0590*/  IADD3 R29, PT, PT, -R17, 0x40800000, RZ ;  /* 0x40800000111d7810 */ /* 0x000fe20007ffe1ff */
[----:B------:R-:W-:Y:S01]  /*05a0*/  FADD R22, R22, R25 ;  /* 0x0000001916167221 */ /* 0x000fe20000000000 */
[-C--:B------:R-:W-:Y:S01]  /*05b0*/  IADD3 R14, PT, PT, R9, -R16.reuse, RZ ;  /* 0x80000010090e7210 */ /* 0x080fe20007ffe0ff */
[----:B------:R-:W-:Y:S01]  /*05c0*/  FFMA R23, R12, R23, -0.5 ;  /* 0xbf0000000c177423 */ /* 0x000fe20000000017 */
[--C-:B------:R-:W-:Y:S01]  /*05d0*/  FFMA R27, R27, 0.25, -R8.reuse ;  /* 0x3e8000001b1b7823 */ /* 0x100fe20000000808 */
[----:B------:R-:W-:Y:S01]  /*05e0*/  FFMA R25, R22, -R19, 0.10546888411045074463 ;  /* 0x3dd8001216197423 */ /* 0x000fe20000000813 */
[----:B------:R-:W-:Y:S01]  /*05f0*/  IADD3 R20, PT, PT, R2, -R17, RZ ;  /* 0x8000001102147210 */ /* 0x000fe20007ffe0ff */
[----:B------:R-:W-:Y:S01]  /*0600*/  FFMA R29, R29, 0.25, -R8 ;  /* 0x3e8000001d1d7823 */ /* 0x000fe20000000808 */
[----:B------:R-:W-:Y:S01]  /*0610*/  FMUL R23, R12, R23 ;  /* 0x000000170c177220 */ /* 0x000fe20000400000 */
[----:B------:R-:W-:Y:S01]  /*0620*/  FADD R14, R14, R27 ;  /* 0x0000001b0e0e7221 */ /* 0x000fe20000000000 */
[----:B------:R-:W-:Y:S01]  /*0630*/  FFMA R25, R22, R25, -0.13229703903198242188 ;  /* 0xbe0778e016197423 */ /* 0x000fe20000000019 */
[----:B------:R-:W-:Y:S01]  /*0640*/  FADD R20, R20, R29 ;  /* 0x0000001d14147221 */ /* 0x000fe20000000000 */
[----:B------:R-:W-:Y:S01]  /*0650*/  FFMA R12, R12, R23, R12 ;  /* 0x000000170c0c7223 */ /* 0x000fe2000000000c */
[----:B------:R-:W-:Y:S01]  /*0660*/  FFMA R23, R14, -R19, 0.10546888411045074463 ;  /* 0x3dd800120e177423 */ /* 0x000fe20000000813 */
[----:B------:R-:W-:Y:S01]  /*0670*/  FFMA R25, R22, R25, 0.14491446316242218018 ;  /* 0x3e14647516197423 */ /* 0x000fe20000000019 */
[----:B------:R-:W-:Y:S01]  /*0680*/  FFMA R19, R20, -R19, 0.10546888411045074463 ;  /* 0x3dd8001214137423 */ /* 0x000fe20000000813 */
[----:B------:R-:W-:Y:S01]  /*0690*/  ISETP.GT.AND P6, PT, R18, -0x40800000, P5 ;  /* 0xbf8000001200780c */ /* 0x000fe20002fc4270 */
[----:B------:R-:W-:Y:S01]  /*06a0*/  FFMA R23, R14, R23, -0.13229703903198242188 ;  /* 0xbe0778e00e177423 */ /* 0x000fe20000000017 */
[----:B------:R-:W-:Y:S01]  /*06b0*/  FFMA R25, R22, R25, -0.16641564667224884033 ;  /* 0xbe2a68dd16197423 */ /* 0x000fe20000000019 */
[----:B------:R-:W-:Y:S01]  /*06c0*/  FFMA R19, R20, R19, -0.13229703903198242188 ;  /* 0xbe0778e014137423 */ /* 0x000fe20000000013 */
[----:B------:R-:W-:Y:S01]  /*06d0*/  ISETP.GE.U32.AND P2, PT, R9, 0x7f800000, PT ;  /* 0x7f8000000900780c */ /* 0x000fe20003f46070 */
[----:B------:R-:W-:Y:S01]  /*06e0*/  FFMA R23, R14, R23, 0.14491446316242218018 ;  /* 0x3e1464750e177423 */ /* 0x000fe20000000017 */
[----:B------:R-:W-:Y:S01]  /*06f0*/  FFMA R25, R22, R25, 0.19988867640495300293 ;  /* 0x3e4caf9e16197423 */ /* 0x000fe20000000019 */
[----:B------:R-:W-:Y:S01]  /*0700*/  FFMA R19, R20, R19, 0.14491446316242218018 ;  /* 0x3e14647514137423 */ /* 0x000fe20000000013 */
[----:B------:R-:W-:Y:S01]  /*0710*/  I2FP.F32.S32 R16, R16 ;  /* 0x0000001000107245 */ /* 0x000fe20000201400 */
[----:B------:R-:W-:Y:S01]  /*0720*/  FFMA R23, R14, R23, -0.16641564667224884033 ;  /* 0xbe2a68dd0e177423 */ /* 0x000fe20000000017 */
[----:B------:R-:W-:Y:S01]  /*0730*/  FFMA R25, R22, R25, -0.25000196695327758789 ;  /* 0xbe80004216197423 */ /* 0x000fe20000000019 */
[----:B------:R-:W-:Y:S01]  /*0740*/  FFMA R19, R20, R19, -0.16641564667224884033 ;  /* 0xbe2a68dd14137423 */ /* 0x000fe20000000013 */
[----:B------:R-:W-:Y:S01]  /*0750*/  I2FP.F32.S32 R17, R17 ;  /* 0x0000001100117245 */ /* 0x000fe20000201400 */
[----:B------:R-:W-:Y:S01]  /*0760*/  FFMA R23, R14, R23, 0.19988867640495300293 ;  /* 0x3e4caf9e0e177423 */ /* 0x000fe20000000017 */
[----:B------:R-:W-:Y:S01]  /*0770*/  FFMA R25, R22, R25, 0.33333510160446166992 ;  /* 0x3eaaaae616197423 */ /* 0x000fe20000000019 */
[----:B------:R-:W-:Y:S01]  /*0780*/  FFMA R19, R20, R19, 0.19988867640495300293 ;  /* 0x3e4caf9e14137423 */ /* 0x000fe20000000013 */
[----:B------:R-:W-:Y:S01]  /*0790*/  FMUL R16, R16, 1.1920928955078125e-07 ;  /* 0x3400000010107820 */ /* 0x000fe20000400000 */
[----:B------:R-:W-:Y:S01]  /*07a0*/  FFMA R23, R14, R23, -0.25000196695327758789 ;  /* 0xbe8000420e177423 */ /* 0x000fe20000000017 */
[----:B------:R-:W-:Y:S01]  /*07b0*/  FFMA R25, R22, R25, -0.5 ;  /* 0xbf00000016197423 */ /* 0x000fe20000000019 */
[----:B------:R-:W-:-:S02]  /*07c0*/  FFMA R19, R20, R19, -0.25000196695327758789 ;  /* 0xbe80004214137423 */ /* 0x000fc40000000013 */
[----:B------:R-:W-:Y:S01]  /*07d0*/  FFMA R23, R14, R23, 0.33333510160446166992 ;  /* 0x3eaaaae60e177423 */ /* 0x000fe20000000017 */
[----:B------:R-:W-:Y:S01]  /*07e0*/  FMUL R25, R22, R25 ;  /* 0x0000001916197220 */ /* 0x000fe20000400000 */
[----:B------:R-:W-:Y:S02]  /*07f0*/  FFMA R19, R20, R19, 0.33333510160446166992 ;  /* 0x3eaaaae614137423 */ /* 0x000fe40000000013 */
[----:B------:R-:W-:Y:S01]  /*0800*/  FFMA R23, R14, R23, -0.5 ;  /* 0xbf0000000e177423 */ /* 0x000fe20000000017 */
[----:B------:R-:W-:Y:S01]  /*0810*/  FFMA R22, R22, R25, R22 ;  /* 0x0000001916167223 */ /* 0x000fe20000000016 */
[----:B------:R-:W-:Y:S02]  /*0820*/  FFMA R25, R20, R19, -0.5 ;  /* 0xbf00000014197423 */ /* 0x000fe40000000013 */
[----:B------:R-:W-:Y:S01]  /*0830*/  FMUL R19, R14, R23 ;  /* 0x000000170e137220 */ /* 0x000fe20000400000 */
[----:B------:R-:W-:Y:S01]  /*0840*/  I2FP.F32.S32 R23, R21 ;  /* 0x0000001500177245 */ /* 0x000fe20000201400 */
[----:B------:R-:W-:Y:S01]  /*0850*/  FMUL R25, R20, R25 ;  /* 0x0000001914197220 */ /* 0x000fe20000400000 */
[----:B------:R-:W-:Y:S01]  /*0860*/  FMUL R21, R15, 1.1920928955078125e-07 ;  /* 0x340000000f157820 */ /* 0x000fe20000400000 */
[----:B------:R-:W-:-:S02]  /*0870*/  FFMA R19, R14, R19, R14 ;  /* 0x000000130e137223 */ /* 0x000fc4000000000e */
[----:B------:R-:W-:Y:S01]  /*0880*/  FFMA R15, R20, R25, R20 ;  /* 0x00000019140f7223 */ /* 0x000fe20000000014 */
[----:B------:R-:W-:Y:S01]  /*0890*/  @P3 MOV R25, 0x7f800000 ;  /* 0x7f80000000193802 */ /* 0x000fe20000000f00 */
[----:B------:R-:W-:Y:S01]  /*08a0*/  FFMA R14, R21, 0.69314718246459960938, R12 ;  /* 0x3f317218150e7823 */ /* 0x000fe2000000000c */
[----:B------:R-:W-:Y:S01]  /*08b0*/  FMUL R23, R23, 1.1920928955078125e-07 ;  /* 0x3400000017177820 */ /* 0x000fe20000400000 */
[----:B------:R-:W-:Y:S01]  /*08c0*/  @P5 MOV R21, 0x7f800000 ;  /* 0x7f80000000155802 */ /* 0x000fe20000000f00 */
[----:B------:R-:W-:Y:S01]  /*08d0*/  FFMA R16, R16, 0.69314718246459960938, R19 ;  /* 0x3f31721810107823 */ /* 0x000fe20000000013 */
[----:B------:R-:W-:Y:S01]  /*08e0*/  @P1 FFMA R14, R0, R25, +INF ;  /* 0x7f800000000e1423 */ /* 0x000fe20000000019 */
[----:B------:R-:W-:Y:S01]  /*08f0*/  ISETP.GE.U32.AND P1, PT, R2, 0x7f800000, PT ;  /* 0x7f8000000200780c */ /* 0x000fe20003f26070 */
[----:B------:R-:W-:Y:S01]  /*0900*/  FFMA R12, R23, 0.69314718246459960938, R22 ;  /* 0x3f317218170c7823 */ /* 0x000fe20000000016 */
[----:B------:R-:W-:Y:S01]  /*0910*/  @P6 FFMA R12, R18, R21, +INF ;  /* 0x7f800000120c6423 */ /* 0x000fe20000000015 */
[----:B------:R-:W-:-:S02]  /*0920*/  @P2 MOV R20, 0x7f800000 ;  /* 0x7f80000000142802 */ /* 0x000fc40000000f00 */
[----:B------:R-:W-:Y:S02]  /*0930*/  @P3 FSEL R14, R14, -RZ, P4 ;  /* 0x800000ff0e0e3208 */ /* 0x000fe40002000000 */
[----:B------:R-:W-:Y:S02]  /*0940*/  ISETP.GT.AND P3, PT, R9, -0x40800000, P2 ;  /* 0xbf8000000900780c */ /* 0x000fe40001764270 */
[----:B------:R-:W-:Y:S01]  /*0950*/  ISETP.GT.AND P6, PT, R2, -0x40800000, P1 ;  /* 0xbf8000000200780c */ /* 0x000fe20000fc4270 */
[----:B------:R-:W-:Y:S01]  /*0960*/  FMUL R0, |R14|, 2.8853900432586669922 ;  /* 0x4038aa3b0e007820 */ /* 0x000fe20000400200 */
[----:B------:R-:W-:Y:S01]  /*0970*/  @P5 FSETP.NEU.AND P4, PT, R18, RZ, PT ;  /* 0x000000ff1200520b */ /* 0x000fe20003f8d000 */
[----:B------:R-:W-:Y:S01]  /*0980*/  FMUL R18, R17, 1.1920928955078125e-07 ;  /* 0x3400000011127820 */ /* 0x000fe20000400000 */
[----:B------:R-:W-:Y:S01]  /*0990*/  @P1 MOV R17, 0x7f800000 ;  /* 0x7f80000000111802 */ /* 0x000fe20000000f00 */
[----:B------:R-:W-:Y:S01]  /*09a0*/  FMUL R19, R14, R14 ;  /* 0x0000000e0e137220 */ /* 0x000fe20000400000 */
[----:B------:R-:W-:Y:S01]  /*09b0*/  @P5 FSEL R12, R12, -RZ, P4 ;  /* 0x800000ff0c0c5208 */ /* 0x000fe20002000000 */
[----:B------:R-:W-:Y:S01]  /*09c0*/  FFMA R15, R18, 0.69314718246459960938, R15 ;  /* 0x3f317218120f7823 */ /* 0x000fe2000000000f */
[----:B------:R-:W0:Y:S03]  /*09d0*/  MUFU.EX2 R0, R0 ;  /* 0x0000000000007308 */ /* 0x000e260000000800 */
[C---:B------:R-:W-:Y:S01]  /*09e0*/  @P3 FFMA R16, R9.reuse, R20, +INF ;  /* 0x7f80000009103423 */ /* 0x040fe20000000014 */
[----:B------:R-:W-:Y:S01]  /*09f0*/  @P2 FSETP.NEU.AND P3, PT, R9, RZ, PT ;  /* 0x000000ff0900220b */ /* 0x000fe20003f6d000 */
[----:B------:R-:W-:Y:S01]  /*0a00*/  @P6 FFMA R15, R2, R17, +INF ;  /* 0x7f800000020f6423 */ /* 0x000fe20000000011 */
[----:B------:R-:W-:Y:S01]  /*0a10*/  FMUL R9, |R12|, 2.8853900432586669922 ;  /* 0x4038aa3b0c097820 */ /* 0x000fe20000400200 */
[----:B------:R-:W-:Y:S01]  /*0a20*/  HFMA2 R17, -RZ, RZ, 1.125, -9232 ;  /* 0x3c80f082ff117431 */ /* 0x000fe200000001ff */
[----:B------:R-:W-:Y:S01]  /*0a30*/  @P2 FSEL R16, R16, -RZ, P3 ;  /* 0x800000ff10102208 */ /* 0x000fe20001800000 */
[----:B------:R-:W-:Y:S01]  /*0a40*/  FMUL R21, R12, R12 ;  /* 0x0000000c0c157220 */ /* 0x000fe20000400000 */
[----:B------:R-:W-:-:S02]  /*0a50*/  @P1 FSETP.NEU.AND P2, PT, R2, RZ, PT ;  /* 0x000000ff0200120b */ /* 0x000fc40003f4d000 */
[----:B------:R-:W1:Y:S01]  /*0a60*/  MUFU.EX2 R9, R9 ;  /* 0x0000000900097308 */ /* 0x000e620000000800 */
[----:B------:R-:W-:Y:S01]  /*0a70*/  FMUL R2, |R16|, 2.8853900432586669922 ;  /* 0x4038aa3b10027820 */ /* 0x000fe20000400200 */
[----:B------:R-:W-:Y:S02]  /*0a80*/  @P1 FSEL R15, R15, -RZ, P2 ;  /* 0x800000ff0f0f1208 */ /* 0x000fe40001000000 */
[----:B------:R-:W-:Y:S01]  /*0a90*/  FSETP.GE.AND P2, PT, |R12|, 9.010913848876953125, PT ;  /* 0x41102cb40c00780b */ /* 0x000fe20003f46200 */
[----:B0-----:R-:W-:Y:S01]  /*0aa0*/  FADD R0, R0, 1 ;  /* 0x3f80000000007421 */ /* 0x001fe20000000000 */
[C---:B------:R-:W-:Y:S01]  /*0ab0*/  FSETP.GE.AND P6, PT, |R14|.reuse, 9.010913848876953125, PT ;  /* 0x41102cb40e00780b */ /* 0x040fe20003fc6200 */
[----:B------:R-:W-:Y:S01]  /*0ac0*/  FMUL R18, |R15|, 2.8853900432586669922 ;  /* 0x4038aa3b0f127820 */ /* 0x000fe20000400200 */
[----:B------:R-:W0:Y:S01]  /*0ad0*/  MUFU.EX2 R2, R2 ;  /* 0x0000000200027308 */ /* 0x000e220000000800 */
[----:B------:R-:W-:Y:S02]  /*0ae0*/  FSETP.GE.AND P1, PT, |R14|, 0.60000002384185791016, PT ;  /* 0x3f19999a0e00780b */ /* 0x000fe40003f26200 */
[----:B------:R-:W-:-:S02]  /*0af0*/  FSETP.GE.AND P3, PT, |R12|, 0.60000002384185791016, PT ;  /* 0x3f19999a0c00780b */ /* 0x000fc40003f66200 */
[C---:B------:R-:W-:Y:S02]  /*0b00*/  FSETP.GE.AND P5, PT, |R16|.reuse, 0.60000002384185791016, PT ;  /* 0x3f19999a1000780b */ /* 0x040fe40003fa6200 */
[----:B------:R-:W-:Y:S01]  /*0b10*/  FSETP.GE.AND P4, PT, |R16|, 9.010913848876953125, PT ;  /* 0x41102cb41000780b */ /* 0x000fe20003f86200 */
[----:B------:R-:W2:Y:S01]  /*0b20*/  MUFU.EX2 R18, R18 ;  /* 0x0000001200127308 */ /* 0x000ea20000000800 */
[----:B-1----:R-:W-:-:S07]  /*0b30*/  FADD R27, R9, 1 ;  /* 0x3f800000091b7421 */ /* 0x002fce0000000000 */
[----:B------:R1:W3:Y:S01]  /*0b40*/  MUFU.RCP R25, R0 ;  /* 0x0000000000197308 */ /* 0x0002e20000001000 */
[----:B0-----:R-:W-:Y:S01]  /*0b50*/  FADD R23, R2, 1 ;  /* 0x3f80000002177421 */ /* 0x001fe20000000000 */
[----:B------:R-:W-:-:S06]  /*0b60*/  FFMA R2, R19, R17, -0.052303962409496307373 ;  /* 0xbd563cae13027423 */ /* 0x000fcc0000000011 */
[----:B------:R-:W0:Y:S01]  /*0b70*/  MUFU.RCP R27, R27 ;  /* 0x0000001b001b7308 */ /* 0x000e220000001000 */
[----:B--2---:R-:W-:Y:S01]  /*0b80*/  FADD R9, R18, 1 ;  /* 0x3f80000012097421 */ /* 0x004fe20000000000 */
[----:B------:R-:W-:Y:S01]  /*0b90*/  FFMA R18, R21, R17, -0.052303962409496307373 ;  /* 0xbd563cae15127423 */ /* 0x000fe20000000011 */
[----:B-1----:R-:W-:-:S03]  /*0ba0*/  FFMA R0, R19, R2, 0.1331529766321182251 ;  /* 0x3e08594113007423 */ /* 0x002fc60000000002 */
[----:B------:R-:W-:Y:S01]  /*0bb0*/  FFMA R2, R21, R18, 0.1331529766321182251 ;  /* 0x3e08594115027423 */ /* 0x000fe20000000012 */
[----:B------:R-:W-:Y:S01]  /*0bc0*/  FFMA R0, R19, R0, -0.33332768082618713379 ;  /* 0xbeaaa9ed13007423 */ /* 0x000fe20000000000 */
[----:B------:R-:W1:Y:S01]  /*0bd0*/  MUFU.RCP R23, R23 ;  /* 0x0000001700177308 */ /* 0x000e620000001000 */
[--C-:B---3--:R-:W-:Y:S01]  /*0be0*/  FFMA R25, R25, -2, R8.reuse ;  /* 0xc000000019197823 */ /* 0x108fe20000000008 */
[----:B------:R-:W-:Y:S01]  /*0bf0*/  FFMA R2, R21, R2, -0.33332768082618713379 ;  /* 0xbeaaa9ed15027423 */ /* 0x000fe20000000002 */
[----:B------:R-:W-:Y:S01]  /*0c00*/  FFMA R19, R19, R0, RZ ;  /* 0x0000000013137223 */ /* 0x000fe200000000ff */
[----:B------:R-:W-:Y:S02]  /*0c10*/  FMUL R0, R15, R15 ;  /* 0x0000000f0f007220 */ /* 0x000fe40000400000 */
[----:B------:R-:W-:Y:S01]  /*0c20*/  FFMA R21, R21, R2, RZ ;  /* 0x0000000215157223 */ /* 0x000fe200000000ff */
[----:B------:R-:W-:Y:S01]  /*0c30*/  FMUL R2, R16, R16 ;  /* 0x0000001010027220 */ /* 0x000fe20000400000 */
[----:B------:R-:W2:Y:S01]  /*0c40*/  MUFU.RCP R9, R9 ;  /* 0x0000000900097308 */ /* 0x000ea20000001000 */
[----:B0-----:R-:W-:Y:S01]  /*0c50*/  FFMA R27, R27, -2, R8 ;  /* 0xc00000001b1b7823 */ /* 0x001fe20000000008 */
[-C--:B------:R-:W-:Y:S01]  /*0c60*/  FFMA R20, R0, R17.reuse, -0.052303962409496307373 ;  /* 0xbd563cae00147423 */ /* 0x080fe20000000011 */
[----:B------:R-:W-:Y:S01]  /*0c70*/  FFMA R29, R2, R17, -0.052303962409496307373 ;  /* 0xbd563cae021d7423 */ /* 0x000fe20000000011 */
[----:B------:R-:W-:-:S02]  /*0c80*/  FSEL R25, R25, 1, !P6 ;  /* 0x3f80000019197808 */ /* 0x000fc40007000000 */
[----:B------:R-:W-:Y:S01]  /*0c90*/  FSEL R27, R27, 1, !P2 ;  /* 0x3f8000001b1b7808 */ /* 0x000fe20005000000 */
[C---:B------:R-:W-:Y:S01]  /*0ca0*/  FFMA R29, R2.reuse, R29, 0.1331529766321182251 ;  /* 0x3e085941021d7423 */ /* 0x040fe2000000001d */
[----:B------:R-:W-:Y:S01]  /*0cb0*/  FSETP.GE.AND P2, PT, |R15|, 0.60000002384185791016, PT ;  /* 0x3f19999a0f00780b */ /* 0x000fe20003f46200 */
[----:B-1----:R-:W-:Y:S01]  /*0cc0*/  FFMA R23, R23, -2, R8 ;  /* 0xc000000017177823 */ /* 0x002fe20000000008 */
[----:B------:R-:W-:Y:S01]  /*0cd0*/  FSETP.GE.AND P6, PT, |R15|, 9.010913848876953125, PT ;  /* 0x41102cb40f00780b */ /* 0x000fe20003fc6200 */
[----:B------:R-:W-:Y:S01]  /*0ce0*/  FFMA R17, R2, R29, -0.33332768082618713379 ;  /* 0xbeaaa9ed02117423 */ /* 0x000fe2000000001d */
[C---:B------:R-:W-:Y:S01]  /*0cf0*/  FFMA R29, R0.reuse, R20, 0.1331529766321182251 ;  /* 0x3e085941001d7423 */ /* 0x040fe20000000014 */
[--C-:B------:R-:W-:Y:S01]  /*0d00*/  LOP3.LUT R25, R25, 0x80000000, R14.reuse, 0xb8, !PT ;  /* 0x8000000019197812 */ /* 0x100fe200078eb80e */
[----:B------:R-:W-:Y:S01]  /*0d10*/  @!P1 FFMA R25, R19, R14, R14 ;  /* 0x0000000e13199223 */ /* 0x000fe2000000000e */
[----:B------:R-:W-:Y:S01]  /*0d20*/  FSEL R23, R23, 1, !P4 ;  /* 0x3f80000017177808 */ /* 0x000fe20006000000 */
[----:B------:R-:W-:Y:S01]  /*0d30*/  FFMA R29, R0, R29, -0.33332768082618713379 ;  /* 0xbeaaa9ed001d7423 */ /* 0x000fe2000000001d */
[----:B--2---:R-:W-:Y:S01]  /*0d40*/  FFMA R18, R9, -2, R8 ;  /* 0xc000000009127823 */ /* 0x004fe20000000008 */
[----:B------:R-:W-:Y:S01]  /*0d50*/  FFMA R17, R2, R17, RZ ;  /* 0x0000001102117223 */ /* 0x000fe200000000ff */
[----:B------:R-:W0:Y:S01]  /*0d60*/  LDC.64 R8, c[0x0][0x390] ;  /* 0x0000e400ff087b82 */ /* 0x000e220000000a00 */
[----:B------:R-:W-:Y:S01]  /*0d70*/  FFMA R0, R0, R29, RZ ;  /* 0x0000001d00007223 */ /* 0x000fe200000000ff */
[--C-:B------:R-:W-:Y:S01]  /*0d80*/  LOP3.LUT R2, R27, 0x80000000, R12.reuse, 0xb8, !PT ;  /* 0x800000001b027812 */ /* 0x100fe200078eb80c */
[----:B------:R-:W-:Y:S01]  /*0d90*/  @!P3 FFMA R2, R21, R12, R12 ;  /* 0x0000000c1502b223 */ /* 0x000fe2000000000c */
[----:B------:R-:W-:Y:S01]  /*0da0*/  FSEL R18, R18, 1, !P6 ;  /* 0x3f80000012127808 */ /* 0x000fe20007000000 */
[----:B------:R-:W-:Y:S01]  /*0db0*/  FMUL R4, R4, R25 ;  /* 0x0000001904047220 */ /* 0x000fe20000400000 */
[--C-:B------:R-:W-:Y:S01]  /*0dc0*/  LOP3.LUT R23, R23, 0x80000000, R16.reuse, 0xb8, !PT ;  /* 0x8000000017177812 */ /* 0x100fe200078eb810 */
[----:B------:R-:W-:Y:S01]  /*0dd0*/  @!P5 FFMA R23, R17, R16, R16 ;  /* 0x000000101117d223 */ /* 0x000fe20000000010 */
[--C-:B------:R-:W-:Y:S01]  /*0de0*/  LOP3.LUT R18, R18, 0x80000000, R15.reuse, 0xb8, !PT ;  /* 0x8000000012127812 */ /* 0x100fe200078eb80f */
[----:B------:R-:W-:Y:S01]  /*0df0*/  @!P2 FFMA R18, R0, R15, R15 ;  /* 0x0000000f0012a223 */ /* 0x000fe2000000000f */
[----:B------:R-:W-:Y:S01]  /*0e00*/  FMUL R5, R5, R2 ;  /* 0x0000000205057220 */ /* 0x000fe20000400000 */
[----:B------:R-:W-:-:S02]  /*0e10*/  FMUL R6, R6, R23 ;  /* 0x0000001706067220 */ /* 0x000fc40000400000 */
[----:B------:R-:W-:Y:S01]  /*0e20*/  FMUL R7, R7, R18 ;  /* 0x0000001207077220 */ /* 0x000fe20000400000 */
[----:B0-----:R-:W-:-:S05]  /*0e30*/  IMAD.WIDE R8, R13, 0x10, R8 ;  /* 0x000000100d087825 */ /* 0x001fca00078e0208 */
[----:B------:R1:W-:Y:S02]  /*0e40*/  STG.E.128 desc[UR4][R8.64], R4 ;  /* 0x0000000408007986 */ /* 0x0003e4000c101d04 */
.L_x_1:
[----:B0-----:R-:W-:Y:S05]  /*0e50*/  BSYNC.RECONVERGENT B0 ;  /* 0x0000000000007941 */ /* 0x001fea0003800200 */
.L_x_0:
[----:B------:R-:W-:Y:S05]  /*0e60*/  @P0 EXIT ;  /* 0x000000000000094d */ /* 0x000fea0003800000 */
[C---:B------:R-:W-:Y:S02]  /*0e70*/  LOP3.LUT R0, R11.reuse, 0x1, RZ, 0xc0, !PT ;  /* 0x000000010b007812 */ /* 0x040fe400078ec0ff */
[----:B------:R-:W-:Y:S02]  /*0e80*/  ISETP.NE.AND P2, PT, R11, 0x1, PT ;  /* 0x000000010b00780c */ /* 0x000fe40003f45270 */
[----:B------:R-:W-:-:S13]  /*0e90*/  ISETP.NE.U32.AND P0, PT, R0, 0x1, PT ;  /* 0x000000010000780c */ /* 0x000fda0003f05070 */
[----:B------:R-:W-:Y:S05]  /*0ea0*/  @P0 BRA `(.L_x_2) ;  /* 0x0000000000f80947 */ /* 0x000fea0003800000 */
[----:B-1----:R-:W0:Y:S02]  /*0eb0*/  LDC.64 R4, c[0x0][0x388] ;  /* 0x0000e200ff047b82 */ /* 0x002e240000000a00 */
[----:B0-----:R-:W-:-:S05]  /*0ec0*/  IMAD.WIDE R4, R10, 0x4, R4 ;  /* 0x000000040a047825 */ /* 0x001fca00078e0204 */
[----:B------:R-:W2:Y:S01]  /*0ed0*/  LDG.E R2, desc[UR4][R4.64] ;  /* 0x0000000404027981 */ /* 0x000ea2000c1e1900 */
[----:B------:R-:W-:Y:S01]  /*0ee0*/  HFMA2 R9, -RZ, RZ, 3.7421875, 0 ;  /* 0x437c0000ff097431 */ /* 0x000fe200000001ff */
[----:B------:R-:W-:Y:S01]  /*0ef0*/  MOV R7, 0x3bbb989d ;  /* 0x3bbb989d00077802 */ /* 0x000fe20000000f00 */
[----:B------:R-:W-:Y:S01]  /*0f00*/  HFMA2 R13, -RZ, RZ, 1.3056640625, -1.8671875 ;  /* 0x3d39bf78ff0d7431 */ /* 0x000fe200000001ff */
[----:B------:R-:W-:Y:S01]  /*0f10*/  IADD3 R11, PT, PT, R11, -0x1, RZ ;  /* 0xffffffff0b0b7810 */ /* 0x000fe20007ffe0ff */
[----:B------:R-:W-:Y:S02]  /*0f20*/  HFMA2 R12, -RZ, RZ, 1.125, -9232 ;  /* 0x3c80f082ff0c7431 */ /* 0x000fe400000001ff */
[----:B--2---:R-:W-:-:S04]  /*0f30*/  FFMA.SAT R0, R2, R7, 0.5 ;  /* 0x3f00000002007423 */ /* 0x004fc80000002007 */
[----:B------:R-:W-:-:S04]  /*0f40*/  FFMA.RM R0, R0, R9, 12582913 ;  /* 0x4b40000100007423 */ /* 0x000fc80000004009 */
[C---:B------:R-:W-:Y:S01]  /*0f50*/  FADD R7, R0.reuse, -12583039 ;  /* 0xcb40007f00077421 */ /* 0x040fe20000000000 */
[----:B------:R-:W-:-:S03]  /*0f60*/  SHF.L.U32 R0, R0, 0x17, RZ ;  /* 0x0000001700007819 */ /* 0x000fc600000006ff */
[----:B------:R-:W-:-:S04]  /*0f70*/  FFMA R7, R2, 1.4426950216293334961, -R7 ;  /* 0x3fb8aa3b02077823 */ /* 0x000fc80000000807 */
[----:B------:R-:W-:-:S06]  /*0f80*/  FFMA R7, R2, 1.925963033500011079e-08, R7 ;  /* 0x32a5706002077823 */ /* 0x000fcc0000000007 */
[----:B------:R-:W0:Y:S02]  /*0f90*/  MUFU.EX2 R7, R7 ;  /* 0x0000000700077308 */ /* 0x000e240000000800 */
[----:B0-----:R-:W-:-:S04]  /*0fa0*/  FMUL R6, R0, R7 ;  /* 0x0000000700067220 */ /* 0x001fc80000400000 */
[C---:B------:R-:W-:Y:S01]  /*0fb0*/  FADD.RZ R0, R6.reuse, 1 ;  /* 0x3f80000006007421 */ /* 0x040fe2000000c000 */
[----:B------:R-:W-:-:S04]  /*0fc0*/  ISETP.GE.U32.AND P0, PT, R6, 0x7f800000, PT ;  /* 0x7f8000000600780c */ /* 0x000fc80003f06070 */
[----:B------:R-:W-:Y:S02]  /*0fd0*/  IADD3 R0, PT, PT, R0, -0x3f400000, RZ ;  /* 0xc0c0000000007810 */ /* 0x000fe40007ffe0ff */
[----:B------:R-:W-:Y:S02]  /*0fe0*/  ISETP.GT.AND P1, PT, R6, -0x40800000, P0 ;  /* 0xbf8000000600780c */ /* 0x000fe40000724270 */
[----:B------:R-:W-:Y:S02]  /*0ff0*/  LOP3.LUT R5, R0, 0xff800000, RZ, 0xc0, !PT ;  /* 0xff80000000057812 */ /* 0x000fe400078ec0ff */
[----:B------:R-:W-:Y:S02]  /*1000*/  MOV R0, 0x3f800000 ;  /* 0x3f80000000007802 */ /* 0x000fe40000000f00 */
[----:B------:R-:W-:Y:S02]  /*1010*/  IADD3 R9, PT, PT, -R5, 0x40800000, RZ ;  /* 0x4080000005097810 */ /* 0x000fe40007ffe1ff */
[----:B------:R-:W-:-:S02]  /*1020*/  IADD3 R4, PT, PT, R6, -R5, RZ ;  /* 0x8000000506047210 */ /* 0x000fc40007ffe0ff */
[----:B------:R-:W-:Y:S01]  /*1030*/  I2FP.F32.S32 R5, R5 ;  /* 0x0000000500057245 */ /* 0x000fe20000201400 */
[----:B------:R-:W-:-:S04]  /*1040*/  FFMA R9, R9, 0.25, -R0 ;  /* 0x3e80000009097823 */ /* 0x000fc80000000800 */
[----:B------:R-:W-:Y:S01]  /*1050*/  FADD R4, R4, R9 ;  /* 0x0000000904047221 */ /* 0x000fe20000000000 */
[----:B------:R-:W-:Y:S01]  /*1060*/  FMUL R5, R5, 1.1920928955078125e-07 ;  /* 0x3400000005057820 */ /* 0x000fe20000400000 */
[----:B------:R-:W-:Y:S02]  /*1070*/  @P0 MOV R9, 0x7f800000 ;  /* 0x7f80000000090802 */ /* 0x000fe40000000f00 */
[----:B------:R-:W-:-:S04]  /*1080*/  FFMA R7, R4, -R13, 0.10546888411045074463 ;  /* 0x3dd8001204077423 */ /* 0x000fc8000000080d */
[----:B------:R-:W-:-:S04]  /*1090*/  FFMA R7, R4, R7, -0.13229703903198242188 ;  /* 0xbe0778e004077423 */ /* 0x000fc80000000007 */
[----:B------:R-:W-:-:S04]  /*10a0*/  FFMA R7, R4, R7, 0.14491446316242218018 ;  /* 0x3e14647504077423 */ /* 0x000fc80000000007 */
[----:B------:R-:W-:-:S04]  /*10b0*/  FFMA R7, R4, R7, -0.16641564667224884033 ;  /* 0xbe2a68dd04077423 */ /* 0x000fc80000000007 */
[----:B------:R-:W-:-:S04]  /*10c0*/  FFMA R7, R4, R7, 0.19988867640495300293 ;  /* 0x3e4caf9e04077423 */ /* 0x000fc80000000007 */
[----:B------:R-:W-:-:S04]  /*10d0*/  FFMA R7, R4, R7, -0.25000196695327758789 ;  /* 0xbe80004204077423 */ /* 0x000fc80000000007 */
[----:B------:R-:W-:-:S04]  /*10e0*/  FFMA R7, R4, R7, 0.33333510160446166992 ;  /* 0x3eaaaae604077423 */ /* 0x000fc80000000007 */
[----:B------:R-:W-:-:S04]  /*10f0*/  FFMA R7, R4, R7, -0.5 ;  /* 0xbf00000004077423 */ /* 0x000fc80000000007 */
[----:B------:R-:W-:-:S04]  /*1100*/  FMUL R7, R4, R7 ;  /* 0x0000000704077220 */ /* 0x000fc80000400000 */
[----:B------:R-:W-:-:S04]  /*1110*/  FFMA R4, R4, R7, R4 ;  /* 0x0000000704047223 */ /* 0x000fc80000000004 */
[----:B------:R-:W-:Y:S01]  /*1120*/  FFMA R7, R5, 0.69314718246459960938, R4 ;  /* 0x3f31721805077823 */ /* 0x000fe20000000004 */
[C---:B------:R-:W-:Y:S01]  /*1130*/  @P1 FFMA R7, R6.reuse, R9, +INF ;  /* 0x7f80000006071423 */ /* 0x040fe20000000009 */
[----:B------:R-:W-:Y:S01]  /*1140*/  @P0 FSETP.NEU.AND P1, PT, R6, RZ, PT ;  /* 0x000000ff0600020b */ /* 0x000fe20003f2d000 */
[----:B------:R-:W0:Y:S03]  /*1150*/  LDC.64 R4, c[0x0][0x390] ;  /* 0x0000e400ff047b82 */ /* 0x000e260000000a00 */
[----:B------:R-:W-:-:S04]  /*1160*/  @P0 FSEL R7, R7, -RZ, P1 ;  /* 0x800000ff07070208 */ /* 0x000fc80000800000 */
[C---:B------:R-:W-:Y:S01]  /*1170*/  FSETP.GE.AND P1, PT, |R7|.reuse, 0.60000002384185791016, PT ;  /* 0x3f19999a0700780b */ /* 0x040fe20003f26200 */
[C---:B------:R-:W-:Y:S01]  /*1180*/  FMUL R6, |R7|.reuse, 2.8853900432586669922 ;  /* 0x4038aa3b07067820 */ /* 0x040fe20000400200 */
[C---:B------:R-:W-:Y:S01]  /*1190*/  FMUL R13, R7.reuse, R7 ;  /* 0x00000007070d7220 */ /* 0x040fe20000400000 */
[----:B------:R-:W-:-:S03]  /*11a0*/  FSETP.GE.AND P0, PT, |R7|, 9.010913848876953125, PT ;  /* 0x41102cb40700780b */ /* 0x000fc60003f06200 */
[----:B------:R-:W-:Y:S01]  /*11b0*/  FFMA R12, R13, R12, -0.052303962409496307373 ;  /* 0xbd563cae0d0c7423 */ /* 0x000fe2000000000c */
[----:B------:R-:W1:Y:S01]  /*11c0*/  MUFU.EX2 R6, R6 ;  /* 0x0000000600067308 */ /* 0x000e620000000800 */
[----:B0-----:R-:W-:-:S04]  /*11d0*/  IMAD.WIDE R4, R10, 0x4, R4 ;  /* 0x000000040a047825 */ /* 0x001fc800078e0204 */
[----:B-1----:R-:W-:-:S04]  /*11e0*/  FADD R8, R6, 1 ;  /* 0x3f80000006087421 */ /* 0x002fc80000000000 */
[----:B------:R-:W0:Y:S02]  /*11f0*/  MUFU.RCP R9, R8 ;  /* 0x0000000800097308 */ /* 0x000e240000001000 */
[----:B0-----:R-:W-:Y:S01]  /*1200*/  FFMA R9, R9, -2, R0 ;  /* 0xc000000009097823 */ /* 0x001fe20000000000 */
[----:B------:R-:W-:-:S04]  /*1210*/  FFMA R0, R13, R12, 0.1331529766321182251 ;  /* 0x3e0859410d007423 */ /* 0x000fc8000000000c */
[----:B------:R-:W-:Y:S01]  /*1220*/  FFMA R0, R13, R0, -0.33332768082618713379 ;  /* 0xbeaaa9ed0d007423 */ /* 0x000fe20000000000 */
[----:B------:R-:W-:-:S03]  /*1230*/  FSEL R6, R9, 1, !P0 ;  /* 0x3f80000009067808 */ /* 0x000fc60004000000 */
[----:B------:R-:W-:Y:S01]  /*1240*/  FFMA R0, R13, R0, RZ ;  /* 0x000000000d007223 */ /* 0x000fe200000000ff */
[----:B------:R-:W-:-:S03]  /*1250*/  LOP3.LUT R9, R6, 0x80000000, R7, 0xb8, !PT ;  /* 0x8000000006097812 */ /* 0x000fc600078eb807 */
[----:B------:R-:W-:-:S04]  /*1260*/  @!P1 FFMA R9, R0, R7, R7 ;  /* 0x0000000700099223 */ /* 0x000fc80000000007 */
[----:B------:R-:W-:-:S05]  /*1270*/  FMUL R9, R2, R9 ;  /* 0x0000000902097220 */ /* 0x000fca0000400000 */
[----:B------:R0:W-:Y:S02]  /*1280*/  STG.E desc[UR4][R4.64], R9 ;  /* 0x0000000904007986 */ /* 0x0001e4000c101904 */
.L_x_2:
[----:B------:R-:W-:Y:S05]  /*1290*/  @!P2 EXIT ;  /* 0x000000000000a94d */ /* 0x000fea0003800000 */
[----:B------:R-:W2:Y:S01]  /*12a0*/  LDCU.64 UR6, c[0x0][0x390] ;  /* 0x00007200ff0677ac */ /* 0x000ea20008000a00 */
[----:B01----:R-:W-:Y:S01]  /*12b0*/  HFMA2 R5, -RZ, RZ, 0, 0 ;  /* 0x00000000ff057431 */ /* 0x003fe200000001ff */
[----:B------:R-:W-:Y:S01]  /*12c0*/  MOV R4, 0x4 ;  /* 0x0000000400047802 */ /* 0x000fe20000000f00 */
[----:B------:R-:W0:Y:S04]  /*12d0*/  LDCU.64 UR8, c[0x0][0x388] ;  /* 0x00007100ff0877ac */ /* 0x000e280008000a00 */
[----:B------:R-:W-:-:S03]  /*12e0*/  IMAD.WIDE R2, R3, 0x4, R4 ;  /* 0x0000000403027825 */ /* 0x000fc600078e0204 */
[C---:B--2---:R-:W-:Y:S02]  /*12f0*/  IADD3 R7, P0, PT, R2.reuse, UR6, RZ ;  /* 0x0000000602077c10 */ /* 0x044fe4000ff1e0ff */
[----:B0-----:R-:W-:Y:S02]  /*1300*/  IADD3 R9, P1, PT, R2, UR8, RZ ;  /* 0x0000000802097c10 */ /* 0x001fe4000ff3e0ff */
[C---:B------:R-:W-:Y:S02]  /*1310*/  IADD3.X R13, PT, PT, R3.reuse, UR7, RZ, P0, !PT ;  /* 0x00000007030d7c10 */ /* 0x040fe400087fe4ff */
[----:B------:R-:W-:-:S09]  /*1320*/  IADD3.X R15, PT, PT, R3, UR9, RZ, P1, !PT ;  /* 0x00000009030f7c10 */ /* 0x000fd20008ffe4ff */
.L_x_3:
[----:B0-----:R-:W-:-:S03]  /*1330*/  IMAD.WIDE R4, R11, 0x4, RZ ;  /* 0x000000040b047825 */ /* 0x001fc600078e02ff */
[----:B------:R-:W-:-:S04]  /*1340*/  IADD3 R2, P0, PT, -R4, R9, RZ ;  /* 0x0000000904027210 */ /* 0x000fc80007f1e1ff */
[----:B------:R-:W-:-:S05]  /*1350*/  IADD3.X R3, PT, PT, ~R5, R15, RZ, P0, !PT ;  /* 0x0000000f05037210 */ /* 0x000fca00007fe5ff */
[----:B------:R-:W2:Y:S01]  /*1360*/  LDG.E R17, desc[UR4][R2.64+-0x4] ;  /* 0xfffffc0402117981 */ /* 0x000ea2000c1e1900 */
[----:B------:R-:W-:Y:S02]  /*1370*/  MOV R6, 0x3bbb989d ;  /* 0x3bbb989d00067802 */ /* 0x000fe40000000f00 */
[----:B------:R-:W-:Y:S02]  /*1380*/  MOV R8, 0x437c0000 ;  /* 0x437c000000087802 */ /* 0x000fe40000000f00 */
[----:B------:R-:W-:Y:S01]  /*1390*/  MOV R16, 0x3c80f082 ;  /* 0x3c80f08200107802 */ /* 0x000fe20000000f00 */
[----:B--2---:R-:W-:-:S04]  /*13a0*/  FFMA.SAT R19, R17, R6, 0.5 ;  /* 0x3f00000011137423 */ /* 0x004fc80000002006 */
[----:B------:R-:W-:-:S04]  /*13b0*/  FFMA.RM R19, R19, R8, 12582913 ;  /* 0x4b40000113137423 */ /* 0x000fc80000004008 */
[----:B------:R-:W-:-:S04]  /*13c0*/  FADD R0, R19, -12583039 ;  /* 0xcb40007f13007421 */ /* 0x000fc80000000000 */
[----:B------:R-:W-:-:S04]  /*13d0*/  FFMA R0, R17, 1.4426950216293334961, -R0 ;  /* 0x3fb8aa3b11007823 */ /* 0x000fc80000000800 */
[----:B------:R-:W-:Y:S01]  /*13e0*/  FFMA R12, R17, 1.925963033500011079e-08, R0 ;  /* 0x32a57060110c7823 */ /* 0x000fe20000000000 */
[----:B------:R-:W-:-:S03]  /*13f0*/  SHF.L.U32 R0, R19, 0x17, RZ ;  /* 0x0000001713007819 */ /* 0x000fc600000006ff */
[----:B------:R-:W0:Y:S02]  /*1400*/  MUFU.EX2 R21, R12 ;  /* 0x0000000c00157308 */ /* 0x000e240000000800 */
[----:B0-----:R-:W-:Y:S01]  /*1410*/  FMUL R0, R0, R21 ;  /* 0x0000001500007220 */ /* 0x001fe20000400000 */
[----:B------:R-:W-:-:S03]  /*1420*/  MOV R21, 0x3e800000 ;  /* 0x3e80000000157802 */ /* 0x000fc60000000f00 */
[C---:B------:R-:W-:Y:S01]  /*1430*/  FADD.RZ R10, R0.reuse, 1 ;  /* 0x3f800000000a7421 */ /* 0x040fe2000000c000 */
[----:B------:R-:W-:-:S04]  /*1440*/  ISETP.GE.U32.AND P0, PT, R0, 0x7f800000, PT ;  /* 0x7f8000000000780c */ /* 0x000fc80003f06070 */
[----:B------:R-:W-:Y:S02]  /*1450*/  IADD3 R10, PT, PT, R10, -0x3f400000, RZ ;  /* 0xc0c000000a0a7810 */ /* 0x000fe40007ffe0ff */
[----:B------:R-:W-:Y:S02]  /*1460*/  ISETP.GT.AND P1, PT, R0, -0x40800000, P0 ;  /* 0xbf8000000000780c */ /* 0x000fe40000724270 */
[----:B------:R-:W-:-:S04]  /*1470*/  LOP3.LUT R19, R10, 0xff800000, RZ, 0xc0, !PT ;  /* 0xff8000000a137812 */ /* 0x000fc800078ec0ff */
[----:B------:R-:W-:Y:S02]  /*1480*/  IADD3 R10, PT, PT, -R19, 0x40800000, RZ ;  /* 0x40800000130a7810 */ /* 0x000fe40007ffe1ff */
[-C--:B------:R-:W-:Y:S02]  /*1490*/  IADD3 R14, PT, PT, R0, -R19.reuse, RZ ;  /* 0x80000013000e7210 */ /* 0x080fe40007ffe0ff */
[----:B------:R-:W-:Y:S01]  /*14a0*/  I2FP.F32.S32 R19, R19 ;  /* 0x0000001300137245 */ /* 0x000fe20000201400 */
[----:B------:R-:W-:Y:S01]  /*14b0*/  FFMA R21, R10, R21, -1 ;  /* 0xbf8000000a157423 */ /* 0x000fe20000000015 */
[----:B------:R-:W-:-:S03]  /*14c0*/  MOV R10, 0x3d39bf78 ;  /* 0x3d39bf78000a7802 */ /* 0x000fc60000000f00 */
[----:B------:R-:W-:Y:S01]  /*14d0*/  FADD R21, R14, R21 ;  /* 0x000000150e157221 */ /* 0x000fe20000000000 */
[----:B------:R-:W-:Y:S01]  /*14e0*/  FMUL R19, R19, 1.1920928955078125e-07 ;  /* 0x3400000013137820 */ /* 0x000fe20000400000 */
[----:B------:R-:W-:Y:S02]  /*14f0*/  MOV R14, 0x3f800000 ;  /* 0x3f800000000e7802 */ /* 0x000fe40000000f00 */
        /* <DEDUP_REMOVED lines=9> */
[----:B------:R-:W-:Y:S01]  /*1590*/  FFMA R12, R21, R12, R21 ;  /* 0x0000000c150c7223 */ /* 0x000fe20000000015 */
[----:B------:R-:W-:-:S03]  /*15a0*/  @P0 MOV R21, 0x7f800000 ;  /* 0x7f80000000150802 */ /* 0x000fc60000000f00 */
[----:B------:R-:W-:Y:S02]  /*15b0*/  FFMA R12, R19, 0.69314718246459960938, R12 ;  /* 0x3f317218130c7823 */ /* 0x000fe4000000000c */
[C---:B------:R-:W-:Y:S01]  /*15c0*/  @P1 FFMA R12, R0.reuse, R21, +INF ;  /* 0x7f800000000c1423 */ /* 0x040fe20000000015 */
[----:B------:R-:W-:-:S04]  /*15d0*/  @P0 FSETP.NEU.AND P1, PT, R0, RZ, PT ;  /* 0x000000ff0000020b */ /* 0x000fc80003f2d000 */
[----:B------:R-:W-:-:S04]  /*15e0*/  @P0 FSEL R12, R12, -RZ, P1 ;  /* 0x800000ff0c0c0208 */ /* 0x000fc80000800000 */
[C---:B------:R-:W-:Y:S01]  /*15f0*/  FSETP.GE.AND P1, PT, |R12|.reuse, 0.60000002384185791016, PT ;  /* 0x3f19999a0c00780b */ /* 0x040fe20003f26200 */
[C---:B------:R-:W-:Y:S01]  /*1600*/  FMUL R0, |R12|.reuse, 2.8853900432586669922 ;  /* 0x4038aa3b0c007820 */ /* 0x040fe20000400200 */
[C---:B------:R-:W-:Y:S01]  /*1610*/  FMUL R21, R12.reuse, R12 ;  /* 0x0000000c0c157220 */ /* 0x040fe20000400000 */
[----:B------:R-:W-:-:S03]  /*1620*/  FSETP.GE.AND P0, PT, |R12|, 9.010913848876953125, PT ;  /* 0x41102cb40c00780b */ /* 0x000fc60003f06200 */
[C---:B------:R-:W-:Y:S01]  /*1630*/  FFMA R20, R21.reuse, R16, -0.052303962409496307373 ;  /* 0xbd563cae15147423 */ /* 0x040fe20000000010 */
[----:B------:R-:W0:Y:S03]  /*1640*/  MUFU.EX2 R0, R0 ;  /* 0x0000000000007308 */ /* 0x000e260000000800 */
[----:B------:R-:W-:Y:S01]  /*1650*/  FFMA R20, R21, R20, 0.1331529766321182251 ;  /* 0x3e08594115147423 */ /* 0x000fe20000000014 */
[----:B0-----:R-:W-:-:S03]  /*1660*/  FADD R18, R0, 1 ;  /* 0x3f80000000127421 */ /* 0x001fc60000000000 */
[C---:B------:R-:W-:Y:S01]  /*1670*/  FFMA R0, R21.reuse, R20, -0.33332768082618713379 ;  /* 0xbeaaa9ed15007423 */ /* 0x040fe20000000014 */
[----:B------:R-:W0:Y:S03]  /*1680*/  MUFU.RCP R19, R18 ;  /* 0x0000001200137308 */ /* 0x000e260000001000 */
[----:B------:R-:W-:Y:S01]  /*1690*/  FFMA R21, R21, R0, RZ ;  /* 0x0000000015157223 */ /* 0x000fe200000000ff */
[----:B0-----:R-:W-:-:S05]  /*16a0*/  FFMA R19, R19, -2, R14 ;  /* 0xc000000013137823 */ /* 0x001fca000000000e */
[----:B------:R-:W-:Y:S02]  /*16b0*/  FSEL R19, R19, 1, !P0 ;  /* 0x3f80000013137808 */ /* 0x000fe40004000000 */
[----:B------:R-:W-:Y:S02]  /*16c0*/  IADD3 R4, P0, PT, -R4, R7, RZ ;  /* 0x0000000704047210 */ /* 0x000fe40007f1e1ff */
[--C-:B------:R-:W-:Y:S01]  /*16d0*/  LOP3.LUT R18, R19, 0x80000000, R12.reuse, 0xb8, !PT ;  /* 0x8000000013127812 */ /* 0x100fe200078eb80c */
[----:B------:R-:W-:Y:S01]  /*16e0*/  @!P1 FFMA R18, R21, R12, R12 ;  /* 0x0000000c15129223 */ /* 0x000fe2000000000c */
[----:B------:R-:W-:-:S03]  /*16f0*/  IADD3.X R5, PT, PT, ~R5, R13, RZ, P0, !PT ;  /* 0x0000000d05057210 */ /* 0x000fc600007fe5ff */
[----:B------:R-:W-:-:S05]  /*1700*/  FMUL R17, R17, R18 ;  /* 0x0000001211117220 */ /* 0x000fca0000400000 */
[----:B------:R0:W-:Y:S04]  /*1710*/  STG.E desc[UR4][R4.64+-0x4], R17 ;  /* 0xfffffc1104007986 */ /* 0x0001e8000c101904 */
[----:B------:R-:W2:Y:S01]  /*1720*/  LDG.E R3, desc[UR4][R2.64] ;  /* 0x0000000402037981 */ /* 0x000ea2000c1e1900 */
[----:B------:R-:W-:Y:S01]  /*1730*/  IADD3 R11, PT, PT, R11, -0x2, RZ ;  /* 0xfffffffe0b0b7810 */ /* 0x000fe20007ffe0ff */
[----:B--2---:R-:W-:-:S04]  /*1740*/  FFMA.SAT R19, R3, R6, 0.5 ;  /* 0x3f00000003137423 */ /* 0x004fc80000002006 */
[----:B------:R-:W-:-:S04]  /*1750*/  FFMA.RM R19, R19, R8, 12582913 ;  /* 0x4b40000113137423 */ /* 0x000fc80000004008 */
[----:B------:R-:W-:-:S04]  /*1760*/  FADD R0, R19, -12583039 ;  /* 0xcb40007f13007421 */ /* 0x000fc80000000000 */
[----:B------:R-:W-:-:S04]  /*1770*/  FFMA R0, R3, 1.4426950216293334961, -R0 ;  /* 0x3fb8aa3b03007823 */ /* 0x000fc80000000800 */
[----:B------:R-:W-:Y:S01]  /*1780*/  FFMA R6, R3, 1.925963033500011079e-08, R0 ;  /* 0x32a5706003067823 */ /* 0x000fe20000000000 */
[----:B------:R-:W-:-:S03]  /*1790*/  SHF.L.U32 R0, R19, 0x17, RZ ;  /* 0x0000001713007819 */ /* 0x000fc600000006ff */
[----:B------:R-:W1:Y:S02]  /*17a0*/  MUFU.EX2 R21, R6 ;  /* 0x0000000600157308 */ /* 0x000e640000000800 */
[----:B-1----:R-:W-:-:S04]  /*17b0*/  FMUL R0, R0, R21 ;  /* 0x0000001500007220 */ /* 0x002fc80000400000 */
[C---:B------:R-:W-:Y:S01]  /*17c0*/  FADD.RZ R8, R0.reuse, 1 ;  /* 0x3f80000000087421 */ /* 0x040fe2000000c000 */
[----:B------:R-:W-:-:S04]  /*17d0*/  ISETP.GE.U32.AND P0, PT, R0, 0x7f800000, PT ;  /* 0x7f8000000000780c */ /* 0x000fc80003f06070 */
[----:B------:R-:W-:Y:S02]  /*17e0*/  IADD3 R8, PT, PT, R8, -0x3f400000, RZ ;  /* 0xc0c0000008087810 */ /* 0x000fe40007ffe0ff */
[----:B------:R-:W-:Y:S02]  /*17f0*/  ISETP.GT.AND P1, PT, R0, -0x40800000, P0 ;  /* 0xbf8000000000780c */ /* 0x000fe40000724270 */
[----:B0-----:R-:W-:-:S04]  /*1800*/  LOP3.LUT R17, R8, 0xff800000, RZ, 0xc0, !PT ;  /* 0xff80000008117812 */ /* 0x001fc800078ec0ff */
[----:B------:R-:W-:Y:S02]  /*1810*/  IADD3 R19, PT, PT, -R17, 0x40800000, RZ ;  /* 0x4080000011137810 */ /* 0x000fe40007ffe1ff */
[-C--:B------:R-:W-:Y:S02]  /*1820*/  IADD3 R2, PT, PT, R0, -R17.reuse, RZ ;  /* 0x8000001100027210 */ /* 0x080fe40007ffe0ff */
[----:B------:R-:W-:Y:S01]  /*1830*/  I2FP.F32.S32 R17, R17 ;  /* 0x0000001100117245 */ /* 0x000fe20000201400 */
[----:B------:R-:W-:-:S04]  /*1840*/  FFMA R19, R19, 0.25, -R14 ;  /* 0x3e80000013137823 */ /* 0x000fc8000000080e */
[----:B------:R-:W-:Y:S01]  /*1850*/  FADD R19, R2, R19 ;  /* 0x0000001302137221 */ /* 0x000fe20000000000 */
[----:B------:R-:W-:-:S03]  /*1860*/  FMUL R17, R17, 1.1920928955078125e-07 ;  /* 0x3400000011117820 */ /* 0x000fc60000400000 */
        /* <DEDUP_REMOVED lines=21> */
[----:B------:R-:W-:-:S04]  /*19c0*/  FFMA R0, R19, R16, 0.1331529766321182251 ;  /* 0x3e08594113007423 */ /* 0x000fc80000000010 */
[----:B------:R-:W-:-:S04]  /*19d0*/  FFMA R0, R19, R0, -0.33332768082618713379 ;  /* 0xbeaaa9ed13007423 */ /* 0x000fc80000000000 */
[----:B------:R-:W-:Y:S01]  /*19e0*/  FFMA R19, R19, R0, RZ ;  /* 0x0000000013137223 */ /* 0x000fe200000000ff */
[----:B0-----:R-:W-:-:S04]  /*19f0*/  FADD R6, R2, 1 ;  /* 0x3f80000002067421 */ /* 0x001fc80000000000 */
[----:B------:R-:W0:Y:S02]  /*1a00*/  MUFU.RCP R17, R6 ;  /* 0x0000000600117308 */ /* 0x000e240000001000 */
[----:B0-----:R-:W-:-:S05]  /*1a10*/  FFMA R17, R17, -2, R14 ;  /* 0xc000000011117823 */ /* 0x001fca000000000e */
[----:B------:R-:W-:Y:S02]  /*1a20*/  FSEL R17, R17, 1, !P0 ;  /* 0x3f80000011117808 */ /* 0x000fe40004000000 */
[----:B------:R-:W-:Y:S02]  /*1a30*/  ISETP.NE.AND P0, PT, R11, RZ, PT ;  /* 0x000000ff0b00720c */ /* 0x000fe40003f05270 */
[--C-:B------:R-:W-:Y:S01]  /*1a40*/  LOP3.LUT R2, R17, 0x80000000, R10.reuse, 0xb8, !PT ;  /* 0x8000000011027812 */ /* 0x100fe200078eb80a */
[----:B------:R-:W-:-:S04]  /*1a50*/  @!P1 FFMA R2, R19, R10, R10 ;  /* 0x0000000a13029223 */ /* 0x000fc8000000000a */
[----:B------:R-:W-:-:S05]  /*1a60*/  FMUL R3, R3, R2 ;  /* 0x0000000203037220 */ /* 0x000fca0000400000 */
[----:B------:R0:W-:Y:S01]  /*1a70*/  STG.E desc[UR4][R4.64], R3 ;  /* 0x0000000304007986 */ /* 0x0001e2000c101904 */
[----:B------:R-:W-:Y:S05]  /*1a80*/  @P0 BRA `(.L_x_3) ;  /* 0xfffffff800280947 */ /* 0x000fea000383ffff */
[----:B------:R-:W-:Y:S05]  /*1a90*/  EXIT ;  /* 0x000000000000794d */ /* 0x000fea0003800000 */
.L_x_4:
[----:B------:R-:W-:-:S00]  /*1aa0*/  BRA `(.L_x_4) ;  /* 0xfffffffc00fc7947 */ /* 0x000fc0000383ffff */
[----:B------:R-:W-:-:S00]  /*1ab0*/  NOP ;  /* 0x0000000000007918 */ /* 0x000fc00000000000 */
        /* <DEDUP_REMOVED lines=12> */
.L_x_8:


//--------------------- .text._Z14mish_threadperiPfS_ --------------------------
	.section	.text._Z14mish_threadperiPfS_,"ax",@progbits
	.align	128
        .global         _Z14mish_threadperiPfS_
        .type           _Z14mish_threadperiPfS_,@function
        .size           _Z14mish_threadperiPfS_,(.L_x_9 - _Z14mish_threadperiPfS_)
        .other          _Z14mish_threadperiPfS_,@"STO_CUDA_ENTRY STV_DEFAULT"
_Z14mish_threadperiPfS_:
.text._Z14mish_threadperiPfS_:
[----:B------:R-:W-:Y:S01]  /*0000*/  LDC R1, c[0x0][0x37c] ;  /* 0x0000df00ff017b82 */ /* 0x000fe20000000800 */
[----:B------:R-:W0:Y:S01]  /*0010*/  S2R R8, SR_TID.X ;  /* 0x0000000000087919 */ /* 0x000e220000002100 */
[----:B------:R-:W0:Y:S01]  /*0020*/  LDCU UR4, c[0x0][0x360] ;  /* 0x00006c00ff0477ac */ /* 0x000e220008000800 */
[----:B------:R-:W0:Y:S01]  /*0030*/  S2R R3, SR_CTAID.X ;  /* 0x0000000000037919 */ /* 0x000e220000002500 */
[----:B------:R-:W1:Y:S01]  /*0040*/  LDCU UR5, c[0x0][0x380] ;  /* 0x00007000ff0577ac */ /* 0x000e620008000800 */
[----:B0-----:R-:W-:-:S05]  /*0050*/  IMAD R8, R3, UR4, R8 ;  /* 0x0000000403087c24 */ /* 0x001fca000f8e0208 */
[----:B------:R-:W-:-:S04]  /*0060*/  SHF.L.U32 R8, R8, 0x2, RZ ;  /* 0x0000000208087819 */ /* 0x000fc800000006ff */
[----:B-1----:R-:W-:-:S13]  /*0070*/  ISETP.GE.AND P0, PT, R8, UR5, PT ;  /* 0x0000000508007c0c */ /* 0x002fda000bf06270 */
[----:B------:R-:W-:Y:S05]  /*0080*/  @P0 EXIT ;  /* 0x000000000000094d */ /* 0x000fea0003800000 */
[----:B------:R-:W0:Y:S01]  /*0090*/  LDC.64 R4, c[0x0][0x388] ;  /* 0x0000e200ff047b82 */ /* 0x000e220000000a00 */
[----:B------:R-:W1:Y:S01]  /*00a0*/  LDCU.64 UR4, c[0x0][0x358] ;  /* 0x00006b00ff0477ac */ /* 0x000e620008000a00 */
[----:B0-----:R-:W-:-:S06]  /*00b0*/  IMAD.WIDE R4, R8, 0x4, R4 ;  /* 0x0000000408047825 */ /* 0x001fcc00078e0204 */
[----:B-1----:R-:W2:Y:S01]  /*00c0*/  LDG.E.128.CONSTANT R4, desc[UR4][R4.64] ;  /* 0x0000000404047981 */ /* 0x002ea2000c1e9d00 */
[----:B------:R-:W-:Y:S01]  /*00d0*/  HFMA2 R13, -RZ, RZ, 0.96630859375, -0.0022525787353515625 ;  /* 0x3bbb989dff0d7431 */ /* 0x000fe200000001ff */
[----:B------:R-:W-:Y:S01]  /*00e0*/  MOV R14, 0x437c0000 ;  /* 0x437c0000000e7802 */ /* 0x000fe20000000f00 */
[----:B------:R-:W-:Y:S02]  /*00f0*/  HFMA2 R18, -RZ, RZ, 1.625, 0 ;  /* 0x3e800000ff127431 */ /* 0x000fe400000001ff */
[----:B------:R-:W-:Y:S02]  /*0100*/  HFMA2 R19, -RZ, RZ, 1.3056640625, -1.8671875 ;  /* 0x3d39bf78ff137431 */ /* 0x000fe400000001ff */
[-C--:B--2---:R-:W-:Y:S01]  /*0110*/  FFMA.SAT R0, R4, R13.reuse, 0.5 ;  /* 0x3f00000004007423 */ /* 0x084fe2000000200d */
[-C--:B------:R-:W-:Y:S01]  /*0120*/  FFMA.SAT R2, R5, R13.reuse, 0.5 ;  /* 0x3f00000005027423 */ /* 0x080fe2000000200d */
[----:B------:R-:W-:Y:S02]  /*0130*/  FFMA.SAT R9, R6, R13, 0.5 ;  /* 0x3f00000006097423 */ /* 0x000fe4000000200d */
[-C--:B------:R-:W-:Y:S01]  /*0140*/  FFMA.RM R0, R0, R14.reuse, 12582913 ;  /* 0x4b40000100007423 */ /* 0x080fe2000000400e */
[----:B------:R-:W-:-:S03]  /*0150*/  FFMA.RM R2, R2, R14, 12582913 ;  /* 0x4b40000102027423 */ /* 0x000fc6000000400e */
[----:B------:R-:W-:Y:S01]  /*0160*/  FADD R3, R0, -12583039 ;  /* 0xcb40007f00037421 */ /* 0x000fe20000000000 */
[----:B------:R-:W-:Y:S01]  /*0170*/  FADD R12, R2, -12583039 ;  /* 0xcb40007f020c7421 */ /* 0x000fe20000000000 */
[----:B------:R-:W-:Y:S02]  /*0180*/  SHF.L.U32 R0, R0, 0x17, RZ ;  /* 0x0000001700007819 */ /* 0x000fe400000006ff */
[----:B------:R-:W-:Y:S01]  /*0190*/  FFMA R3, R4, 1.4426950216293334961, -R3 ;  /* 0x3fb8aa3b04037823 */ /* 0x000fe20000000803 */
[----:B------:R-:W-:Y:S01]  /*01a0*/  FFMA R12, R5, 1.4426950216293334961, -R12 ;  /* 0x3fb8aa3b050c7823 */ /* 0x000fe2000000080c */
[----:B------:R-:W-:Y:S02]  /*01b0*/  SHF.L.U32 R2, R2, 0x17, RZ ;  /* 0x0000001702027819 */ /* 0x000fe400000006ff */
[----:B------:R-:W-:Y:S01]  /*01c0*/  FFMA R10, R4, 1.925963033500011079e-08, R3 ;  /* 0x32a57060040a7823 */ /* 0x000fe20000000003 */
[-C--:B------:R-:W-:Y:S01]  /*01d0*/  FFMA.RM R3, R9, R14.reuse, 12582913 ;  /* 0x4b40000109037423 */ /* 0x080fe2000000400e */
[----:B------:R-:W-:Y:S01]  /*01e0*/  FFMA.SAT R9, R7, R13, 0.5 ;  /* 0x3f00000007097423 */ /* 0x000fe2000000200d */
[----:B------:R-:W-:Y:S01]  /*01f0*/  FFMA R12, R5, 1.925963033500011079e-08, R12 ;  /* 0x32a57060050c7823 */ /* 0x000fe2000000000c */
[----:B------:R-:W0:Y:S01]  /*0200*/  MUFU.EX2 R11, R10 ;  /* 0x0000000a000b7308 */ /* 0x000e220000000800 */
[----:B------:R-:W-:Y:S01]  /*0210*/  FADD R13, R3, -12583039 ;  /* 0xcb40007f030d7421 */ /* 0x000fe20000000000 */
[----:B------:R-:W-:Y:S01]  /*0220*/  FFMA.RM R9, R9, R14, 12582913 ;  /* 0x4b40000109097423 */ /* 0x000fe2000000400e */
[----:B------:R-:W-:-:S02]  /*0230*/  SHF.L.U32 R3, R3, 0x17, RZ ;  /* 0x0000001703037819 */ /* 0x000fc400000006ff */
[C---:B------:R-:W-:Y:S01]  /*0240*/  FFMA R15, R6.reuse, 1.4426950216293334961, -R13 ;  /* 0x3fb8aa3b060f7823 */ /* 0x040fe2000000080d */
[----:B------:R-:W-:Y:S02]  /*0250*/  FADD R14, R9, -12583039 ;  /* 0xcb40007f090e7421 */ /* 0x000fe40000000000 */
[----:B------:R1:W2:Y:S01]  /*0260*/  MUFU.EX2 R13, R12 ;  /* 0x0000000c000d7308 */ /* 0x0002a20000000800 */
[----:B------:R-:W-:Y:S01]  /*0270*/  FFMA R15, R6, 1.925963033500011079e-08, R15 ;  /* 0x32a57060060f7823 */ /* 0x000fe2000000000f */
[----:B------:R-:W-:-:S04]  /*0280*/  FFMA R16, R7, 1.4426950216293334961, -R14 ;  /* 0x3fb8aa3b07107823 */ /* 0x000fc8000000080e */
[----:B------:R-:W-:Y:S02]  /*0290*/  FFMA R16, R7, 1.925963033500011079e-08, R16 ;  /* 0x32a5706007107823 */ /* 0x000fe40000000010 */
[----:B------:R-:W3:Y:S01]  /*02a0*/  MUFU.EX2 R14, R15 ;  /* 0x0000000f000e7308 */ /* 0x000ee20000000800 */
[----:B0-----:R-:W-:Y:S01]  /*02b0*/  FMUL R0, R0, R11 ;  /* 0x0000000b00007220 */ /* 0x001fe20000400000 */
[----:B-1----:R-:W-:-:S03]  /*02c0*/  SHF.L.U32 R12, R9, 0x17, RZ ;  /* 0x00000017090c7819 */ /* 0x002fc600000006ff */
[C---:B------:R-:W-:Y:S01]  /*02d0*/  FADD.RZ R10, R0.reuse, 1 ;  /* 0x3f800000000a7421 */ /* 0x040fe2000000c000 */
[----:B------:R-:W-:Y:S02]  /*02e0*/  ISETP.GE.U32.AND P5, PT, R0, 0x7f800000, PT ;  /* 0x7f8000000000780c */ /* 0x000fe40003fa6070 */
[----:B------:R-:W0:Y:S01]  /*02f0*/  MUFU.EX2 R17, R16 ;  /* 0x0000001000117308 */ /* 0x000e220000000800 */
[----:B--2---:R-:W-:Y:S01]  /*0300*/  FMUL R2, R2, R13 ;  /* 0x0000000d02027220 */ /* 0x004fe20000400000 */
[----:B------:R-:W-:Y:S02]  /*0310*/  IADD3 R10, PT, PT, R10, -0x3f400000, RZ ;  /* 0xc0c000000a0a7810 */ /* 0x000fe40007ffe0ff */
[----:B------:R-:W-:Y:S02]  /*0320*/  ISETP.GT.AND P0, PT, R0, -0x40800000, P5 ;  /* 0xbf8000000000780c */ /* 0x000fe40002f04270 */
[----:B------:R-:W-:Y:S01]  /*0330*/  LOP3.LUT R11, R10, 0xff800000, RZ, 0xc0, !PT ;  /* 0xff8000000a0b7812 */ /* 0x000fe200078ec0ff */
[C---:B------:R-:W-:Y:S01]  /*0340*/  FADD.RZ R10, R2.reuse, 1 ;  /* 0x3f800000020a7421 */ /* 0x040fe2000000c000 */
[----:B------:R-:W-:Y:S01]  /*0350*/  ISETP.GE.U32.AND P1, PT, R2, 0x7f800000, PT ;  /* 0x7f8000000200780c */ /* 0x000fe20003f26070 */
[----:B---3--:R-:W-:Y:S01]  /*0360*/  FMUL R3, R3, R14 ;  /* 0x0000000e03037220 */ /* 0x008fe20000400000 */
[----:B------:R-:W-:-:S02]  /*0370*/  IADD3 R9, PT, PT, -R11, 0x40800000, RZ ;  /* 0x408000000b097810 */ /* 0x000fc40007ffe1ff */
[----:B------:R-:W-:Y:S01]  /*0380*/  IADD3 R10, PT, PT, R10, -0x3f400000, RZ ;  /* 0xc0c000000a0a7810 */ /* 0x000fe20007ffe0ff */
[----:B------:R-:W-:Y:S01]  /*0390*/  FADD.RZ R14, R3, 1 ;  /* 0x3f800000030e7421 */ /* 0x000fe2000000c000 */
[----:B------:R-:W-:Y:S01]  /*03a0*/  ISETP.GT.AND P4, PT, R2, -0x40800000, P1 ;  /* 0xbf8000000200780c */ /* 0x000fe20000f84270 */
[----:B------:R-:W-:Y:S01]  /*03b0*/  FFMA R13, R9, R18, -1 ;  /* 0xbf800000090d7423 */ /* 0x000fe20000000012 */
[----:B------:R-:W-:Y:S01]  /*03c0*/  LOP3.LUT R15, R10, 0xff800000, RZ, 0xc0, !PT ;  /* 0xff8000000a0f7812 */ /* 0x000fe200078ec0ff */
[----:B0-----:R-:W-:Y:S01]  /*03d0*/  FMUL R12, R12, R17 ;  /* 0x000000110c0c7220 */ /* 0x001fe20000400000 */
[----:B------:R-:W-:Y:S02]  /*03e0*/  IADD3 R18, PT, PT, R0, -R11, RZ ;  /* 0x8000000b00127210 */ /* 0x000fe40007ffe0ff */
[----:B------:R-:W-:Y:S01]  /*03f0*/  MOV R9, 0x3f800000 ;  /* 0x3f80000000097802 */ /* 0x000fe20000000f00 */
[----:B------:R-:W-:Y:S01]  /*0400*/  FADD.RZ R16, R12, 1 ;  /* 0x3f8000000c107421 */ /* 0x000fe2000000c000 */
[----:B------:R-:W-:Y:S01]  /*0410*/  IADD3 R10, PT, PT, -R15, 0x40800000, RZ ;  /* 0x408000000f0a7810 */ /* 0x000fe20007ffe1ff */
[----:B------:R-:W-:Y:S01]  /*0420*/  FADD R18, R18, R13 ;  /* 0x0000000d12127221 */ /* 0x000fe20000000000 */
[----:B------:R-:W-:-:S02]  /*0430*/  IADD3 R14, PT, PT, R14, -0x3f400000, RZ ;  /* 0xc0c000000e0e7810 */ /* 0x000fc40007ffe0ff */
[----:B------:R-:W-:Y:S01]  /*0440*/  IADD3 R13, PT, PT, R16, -0x3f400000, RZ ;  /* 0xc0c00000100d7810 */ /* 0x000fe20007ffe0ff */
[--C-:B------:R-:W-:Y:S01]  /*0450*/  FFMA R10, R10, 0.25, -R9.reuse ;  /* 0x3e8000000a0a7823 */ /* 0x100fe20000000809 */
[----:B------:R-:W-:Y:S01]  /*0460*/  IADD3 R17, PT, PT, R2, -R15, RZ ;  /* 0x8000000f02117210 */ /* 0x000fe20007ffe0ff */
[----:B------:R-:W-:Y:S01]  /*0470*/  FFMA R21, R18, -R19, 0.10546888411045074463 ;  /* 0x3dd8001212157423 */ /* 0x000fe20000000813 */
[----:B------:R-:W-:Y:S02]  /*0480*/  LOP3.LUT R14, R14, 0xff800000, RZ, 0xc0, !PT ;  /* 0xff8000000e0e7812 */ /* 0x000fe400078ec0ff */
[----:B------:R-:W-:Y:S01]  /*0490*/  LOP3.LUT R13, R13, 0xff800000, RZ, 0xc0, !PT ;  /* 0xff8000000d0d7812 */ /* 0x000fe200078ec0ff */
[----:B------:R-:W-:Y:S01]  /*04a0*/  FADD R17, R17, R10 ;  /* 0x0000000a11117221 */ /* 0x000fe20000000000 */
[----:B------:R-:W-:Y:S01]  /*04b0*/  IADD3 R20, PT, PT, -R14, 0x40800000, RZ ;  /* 0x408000000e147810 */ /* 0x000fe20007ffe1ff */
[----:B------:R-:W-:Y:S01]  /*04c0*/  FFMA R21, R18, R21, -0.13229703903198242188 ;  /* 0xbe0778e012157423 */ /* 0x000fe20000000015 */
[----:B------:R-:W-:Y:S01]  /*04d0*/  IADD3 R24, PT, PT, -R13, 0x40800000, RZ ;  /* 0x408000000d187810 */ /* 0x000fe20007ffe1ff */
[----:B------:R-:W-:Y:S01]  /*04e0*/  FFMA R16, R17, -R19, 0.10546888411045074463 ;  /* 0x3dd8001211107423 */ /* 0x000fe20000000813 */
[----:B------:R-:W-:Y:S01]  /*04f0*/  IADD3 R22, PT, PT, R3, -R14, RZ ;  /* 0x8000000e03167210 */ /* 0x000fe20007ffe0ff */
[--C-:B------:R-:W-:Y:S01]  /*0500*/  FFMA R23, R20, 0.25, -R9.reuse ;  /* 0x3e80000014177823 */ /* 0x100fe20000000809 */
[----:B------:R-:W-:Y:S01]  /*0510*/  IADD3 R10, PT, PT, R12, -R13, RZ ;  /* 0x8000000d0c0a7210 */ /* 0x000fe20007ffe0ff */
[----:B------:R-:W-:Y:S01]  /*0520*/  FFMA R25, R24, 0.25, -R9 ;  /* 0x3e80000018197823 */ /* 0x000fe20000000809 */
[C---:B------:R-:W-:Y:S01]  /*0530*/  FFMA R20, R17.reuse, R16, -0.13229703903198242188 ;  /* 0xbe0778e011147423 */ /* 0x040fe20000000010 */
[----:B------:R-:W-:Y:S01]  /*0540*/  FADD R16, R22, R23 ;  /* 0x0000001716107221 */ /* 0x000fe20000000000 */
[----:B------:R-:W-:Y:S01]  /*0550*/  FFMA R21, R18, R21, 0.14491446316242218018 ;  /* 0x3e14647512157423 */ /* 0x000fe20000000015 */
[----:B------:R-:W-:Y:S01]  /*0560*/  FADD R10, R10, R25 ;  /* 0x000000190a0a7221 */ /* 0x000fe20000000000 */
[C---:B------:R-:W-:Y:S01]  /*0570*/  FFMA R20, R17.reuse, R20, 0.14491446316242218018 ;  /* 0x3e14647511147423 */ /* 0x040fe20000000014 */
[----:B------:R-:W-:Y:S01]  /*0580*/  FFMA R23, R16, -R19, 0.10546888411045074463 ;  /* 0x3dd8001210177423 */ /* 0x000fe20000000813 */
[----:B------:R-:W-:Y:S01]  /*0590*/  FFMA R21, R18, R21, -0.16641564667224884033 ;  /* 0xbe2a68dd12157423 */ /* 0x000fe20000000015 */
[----:B------:R-:W-:Y:S01]  /*05a0*/  FFMA R19, R10, -R19, 0.10546888411045074463 ;  /* 0x3dd800120a137423 */ /* 0x000fe20000000813 */
[C---:B------:R-:W-:Y:S01]  /*05b0*/  FFMA R20, R17.reuse, R20, -0.16641564667224884033 ;  /* 0xbe2a68dd11147423 */ /* 0x040fe20000000014 */
[----:B------:R-:W-:Y:S01]  /*05c0*/  FFMA R23, R16, R23, -0.13229703903198242188 ;  /* 0xbe0778e010177423 */ /* 0x000fe20000000017 */
[----:B------:R-:W-:Y:S01]  /*05d0*/  FFMA R21, R18, R21, 0.19988867640495300293 ;  /* 0x3e4caf9e12157423 */ /* 0x000fe20000000015 */
[----:B------:R-:W-:Y:S01]  /*05e0*/  FFMA R19, R10, R19, -0.13229703903198242188 ;  /* 0xbe0778e00a137423 */ /* 0x000fe20000000013 */
[C---:B------:R-:W-:Y:S01]  /*05f0*/  FFMA R20, R17.reuse, R20, 0.19988867640495300293 ;  /* 0x3e4caf9e11147423 */ /* 0x040fe20000000014 */
[----:B------:R-:W-:Y:S01]  /*0600*/  FFMA R23, R16, R23, 0.14491446316242218018 ;  /* 0x3e14647510177423 */ /* 0x000fe20000000017 */
[----:B------:R-:W-:Y:S01]  /*0610*/  FFMA R21, R18, R21, -0.25000196695327758789 ;  /* 0xbe80004212157423 */ /* 0x000fe20000000015 */
[----:B------:R-:W-:Y:S01]  /*0620*/  FFMA R19, R10, R19, 0.14491446316242218018 ;  /* 0x3e1464750a137423 */ /* 0x000fe20000000013 */
[C---:B------:R-:W-:Y:S01]  /*0630*/  FFMA R20, R17.reuse, R20, -0.25000196695327758789 ;  /* 0xbe80004211147423 */ /* 0x040fe20000000014 */
[----:B------:R-:W-:Y:S01]  /*0640*/  FFMA R23, R16, R23, -0.16641564667224884033 ;  /* 0xbe2a68dd10177423 */ /* 0x000fe20000000017 */
[----:B------:R-:W-:Y:S01]  /*0650*/  FFMA R21, R18, R21, 0.33333510160446166992 ;  /* 0x3eaaaae612157423 */ /* 0x000fe20000000015 */
[----:B------:R-:W-:Y:S01]  /*0660*/  FFMA R19, R10, R19, -0.16641564667224884033 ;  /* 0xbe2a68dd0a137423 */ /* 0x000fe20000000013 */
[C---:B------:R-:W-:Y:S01]  /*0670*/  FFMA R20, R17.reuse, R20, 0.33333510160446166992 ;  /* 0x3eaaaae611147423 */ /* 0x040fe20000000014 */
[----:B------:R-:W-:Y:S01]  /*0680*/  FFMA R23, R16, R23, 0.19988867640495300293 ;  /* 0x3e4caf9e10177423 */ /* 0x000fe20000000017 */
[----:B------:R-:W-:Y:S01]  /*0690*/  FFMA R21, R18, R21, -0.5 ;  /* 0xbf00000012157423 */ /* 0x000fe20000000015 */
[----:B------:R-:W-:Y:S01]  /*06a0*/  FFMA R19, R10, R19, 0.19988867640495300293 ;  /* 0x3e4caf9e0a137423 */ /* 0x000fe20000000013 */
[C---:B------:R-:W-:Y:S01]  /*06b0*/  FFMA R20, R17.reuse, R20, -0.5 ;  /* 0xbf00000011147423 */ /* 0x040fe20000000014 */
[----:B------:R-:W-:Y:S01]  /*06c0*/  I2FP.F32.S32 R11, R11 ;  /* 0x0000000b000b7245 */ /* 0x000fe20000201400 */
[----:B------:R-:W-:Y:S01]  /*06d0*/  FMUL R21, R18, R21 ;  /* 0x0000001512157220 */ /* 0x000fe20000400000 */
[----:B------:R-:W-:Y:S01]  /*06e0*/  FFMA R19, R10, R19, -0.25000196695327758789 ;  /* 0xbe8000420a137423 */ /* 0x000fe20000000013 */
[C---:B------:R-:W-:Y:S01]  /*06f0*/  FMUL R20, R17.reuse, R20 ;  /* 0x0000001411147220 */ /* 0x040fe20000400000 */
[----:B------:R-:W-:Y:S01]  /*0700*/  FFMA R23, R16, R23, -0.25000196695327758789 ;  /* 0xbe80004210177423 */ /* 0x000fe20000000017 */
[----:B------:R-:W-:Y:S01]  /*0710*/  FFMA R18, R18, R21, R18 ;  /* 0x0000001512127223 */ /* 0x000fe20000000012 */
[C---:B------:R-:W-:Y:S01]  /*0720*/  FFMA R19, R10.reuse, R19, 0.33333510160446166992 ;  /* 0x3eaaaae60a137423 */ /* 0x040fe20000000013 */
[----:B------:R-:W-:Y:S01]  /*0730*/  FFMA R17, R17, R20, R17 ;  /* 0x0000001411117223 */ /* 0x000fe20000000011 */
[----:B------:R-:W-:Y:S01]  /*0740*/  FMUL R11, R11, 1.1920928955078125e-07 ;  /* 0x340000000b0b7820 */ /* 0x000fe20000400000 */
[C---:B------:R-:W-:Y:S01]  /*0750*/  ISETP.GE.U32.AND P2, PT, R3.reuse, 0x7f800000, PT ;  /* 0x7f8000000300780c */ /* 0x040fe20003f46070 */
[----:B------:R-:W-:Y:S01]  /*0760*/  FFMA R21, R10, R19, -0.5 ;  /* 0xbf0000000a157423 */ /* 0x000fe20000000013 */
[----:B------:R-:W-:Y:S01]  /*0770*/  I2FP.F32.S32 R19, R15 ;  /* 0x0000000f00137245 */ /* 0x000fe20000201400 */
[----:B------:R-:W-:Y:S01]  /*0780*/  FFMA R23, R16, R23, 0.33333510160446166992 ;  /* 0x3eaaaae610177423 */ /* 0x000fe20000000017 */
[----:B------:R-:W-:Y:S01]  /*0790*/  ISETP.GT.AND P3, PT, R3, -0x40800000, P2 ;  /* 0xbf8000000300780c */ /* 0x000fe20001764270 */
[----:B------:R-:W-:Y:S01]  /*07a0*/  FMUL R15, R10, R21 ;  /* 0x000000150a0f7220 */ /* 0x000fe20000400000 */
[----:B------:R-:W-:Y:S01]  /*07b0*/  @P5 FSETP.NEU.AND P6, PT, R0, RZ, PT ;  /* 0x000000ff0000520b */ /* 0x000fe20003fcd000 */
[----:B------:R-:W-:Y:S01]  /*07c0*/  FMUL R20, R19, 1.1920928955078125e-07 ;  /* 0x3400000013147820 */ /* 0x000fe20000400000 */
[----:B------:R-:W-:Y:S01]  /*07d0*/  @P5 MOV R19, 0x7f800000 ;  /* 0x7f80000000135802 */ /* 0x000fe20000000f00 */
[----:B------:R-:W-:Y:S01]  /*07e0*/  FFMA R15, R10, R15, R10 ;  /* 0x0000000f0a0f7223 */ /* 0x000fe2000000000a */
[----:B------:R-:W-:Y:S01]  /*07f0*/  FFMA R10, R11, 0.69314718246459960938, R18 ;  /* 0x3f3172180b0a7823 */ /* 0x000fe20000000012 */
[----:B------:R-:W-:Y:S01]  /*0800*/  FFMA R11, R20, 0.69314718246459960938, R17 ;  /* 0x3f317218140b7823 */ /* 0x000fe20000000011 */
[----:B------:R-:W-:Y:S01]  /*0810*/  @P1 MOV R17, 0x7f800000 ;  /* 0x7f80000000111802 */ /* 0x000fe20000000f00 */
[----:B------:R-:W-:Y:S01]  /*0820*/  @P0 FFMA R10, R0, R19, +INF ;  /* 0x7f800000000a0423 */ /* 0x000fe20000000013 */
[----:B------:R-:W-:Y:S01]  /*0830*/  FFMA R23, R16, R23, -0.5 ;  /* 0xbf00000010177423 */ /* 0x000fe20000000017 */
[----:B------:R-:W-:-:S02]  /*0840*/  ISETP.GE.U32.AND P0, PT, R12, 0x7f800000, PT ;  /* 0x7f8000000c00780c */ /* 0x000fc40003f06070 */
[----:B------:R-:W-:Y:S01]  /*0850*/  I2FP.F32.S32 R14, R14 ;  /* 0x0000000e000e7245 */ /* 0x000fe20000201400 */
[----:B------:R-:W-:Y:S01]  /*0860*/  FMUL R23, R16, R23 ;  /* 0x0000001710177220 */ /* 0x000fe20000400000 */
[----:B------:R-:W-:Y:S01]  /*0870*/  I2FP.F32.S32 R0, R13 ;  /* 0x0000000d00007245 */ /* 0x000fe20000201400 */
[----:B------:R-:W-:Y:S01]  /*0880*/  @P4 FFMA R11, R2, R17, +INF ;  /* 0x7f800000020b4423 */ /* 0x000fe20000000011 */
[----:B------:R-:W-:Y:S01]  /*0890*/  ISETP.GT.AND P4, PT, R12, -0x40800000, P0 ;  /* 0xbf8000000c00780c */ /* 0x000fe20000784270 */
[----:B------:R-:W-:Y:S01]  /*08a0*/  FMUL R13, R14, 1.1920928955078125e-07 ;  /* 0x340000000e0d7820 */ /* 0x000fe20000400000 */
[----:B------:R-:W-:Y:S01]  /*08b0*/  @P5 FSEL R10, R10, -RZ, P6 ;  /* 0x800000ff0a0a5208 */ /* 0x000fe20003000000 */
[----:B------:R-:W-:Y:S01]  /*08c0*/  FFMA R16, R16, R23, R16 ;  /* 0x0000001710107223 */ /* 0x000fe20000000010 */
[----:B------:R-:W-:Y:S01]  /*08d0*/  @P1 FSETP.NEU.AND P5, PT, R2, RZ, PT ;  /* 0x000000ff0200120b */ /* 0x000fe20003fad000 */
[----:B------:R-:W-:Y:S01]  /*08e0*/  FMUL R14, R0, 1.1920928955078125e-07 ;  /* 0x34000000000e7820 */ /* 0x000fe20000400000 */
[----:B------:R-:W-:Y:S01]  /*08f0*/  @P2 MOV R2, 0x7f800000 ;  /* 0x7f80000000022802 */ /* 0x000fe20000000f00 */
[----:B------:R-:W-:Y:S01]  /*0900*/  FFMA R13, R13, 0.69314718246459960938, R16 ;  /* 0x3f3172180d0d7823 */ /* 0x000fe20000000010 */
[----:B------:R-:W-:Y:S01]  /*0910*/  @P1 FSEL R11, R11, -RZ, P5 ;  /* 0x800000ff0b0b1208 */ /* 0x000fe20002800000 */
[----:B------:R-:W-:Y:S01]  /*0920*/  FFMA R14, R14, 0.69314718246459960938, R15 ;  /* 0x3f3172180e0e7823 */ /* 0x000fe2000000000f */
[----:B------:R-:W-:Y:S01]  /*0930*/  @P0 MOV R15, 0x7f800000 ;  /* 0x7f800000000f0802 */ /* 0x000fe20000000f00 */
[C---:B------:R-:W-:Y:S01]  /*0940*/  @P3 FFMA R13, R3.reuse, R2, +INF ;  /* 0x7f800000030d3423 */ /* 0x040fe20000000002 */
[----:B------:R-:W-:Y:S01]  /*0950*/  @P2 FSETP.NEU.AND P1, PT, R3, RZ, PT ;  /* 0x000000ff0300220b */ /* 0x000fe20003f2d000 */
[----:B------:R-:W-:Y:S01]  /*0960*/  FMUL R0, |R10|, 2.8853900432586669922 ;  /* 0x4038aa3b0a007820 */ /* 0x000fe20000400200 */
[----:B------:R-:W-:Y:S01]  /*0970*/  FMUL R2, |R11|, 2.8853900432586669922 ;  /* 0x4038aa3b0b027820 */ /* 0x000fe20000400200 */
[C---:B------:R-:W-:Y:S01]  /*0980*/  @P4 FFMA R14, R12.reuse, R15, +INF ;  /* 0x7f8000000c0e4423 */ /* 0x040fe2000000000f */
[----:B------:R-:W-:Y:S01]  /*0990*/  @P2 FSEL R13, R13, -RZ, P1 ;  /* 0x800000ff0d0d2208 */ /* 0x000fe20000800000 */
[----:B------:R-:W-:Y:S01]  /*09a0*/  HFMA2 R15, -RZ, RZ, 1.125, -9232 ;  /* 0x3c80f082ff0f7431 */ /* 0x000fe200000001ff */
[----:B------:R-:W-:Y:S01]  /*09b0*/  @P0 FSETP.NEU.AND P1, PT, R12, RZ, PT ;  /* 0x000000ff0c00020b */ /* 0x000fe20003f2d000 */
[----:B------:R-:W0:Y:S01]  /*09c0*/  MUFU.EX2 R0, R0 ;  /* 0x0000000000007308 */ /* 0x000e220000000800 */
[----:B------:R-:W-:Y:S01]  /*09d0*/  FMUL R22, R11, R11 ;  /* 0x0000000b0b167220 */ /* 0x000fe20000400000 */
[C---:B------:R-:W-:Y:S01]  /*09e0*/  FMUL R3, |R13|.reuse, 2.8853900432586669922 ;  /* 0x4038aa3b0d037820 */ /* 0x040fe20000400200 */
[----:B------:R-:W-:Y:S01]  /*09f0*/  @P0 FSEL R14, R14, -RZ, P1 ;  /* 0x800000ff0e0e0208 */ /* 0x000fe20000800000 */
[----:B------:R-:W-:Y:S01]  /*0a00*/  FMUL R24, R13, R13 ;  /* 0x0000000d0d187220 */ /* 0x000fe20000400000 */
[C---:B------:R-:W-:Y:S01]  /*0a10*/  FMUL R17, R10.reuse, R10 ;  /* 0x0000000a0a117220 */ /* 0x040fe20000400000 */
[----:B------:R-:W-:-:S02]  /*0a20*/  FSETP.GE.AND P6, PT, |R10|, 9.010913848876953125, PT ;  /* 0x41102cb40a00780b */ /* 0x000fc40003fc6200 */
[----:B------:R-:W-:Y:S01]  /*0a30*/  FMUL R18, |R14|, 2.8853900432586669922 ;  /* 0x4038aa3b0e127820 */ /* 0x000fe20000400200 */
[----:B------:R-:W1:Y:S01]  /*0a40*/  MUFU.EX2 R2, R2 ;  /* 0x0000000200027308 */ /* 0x000e620000000800 */
[----:B------:R-:W-:Y:S01]  /*0a50*/  FFMA R19, R24, R15, -0.052303962409496307373 ;  /* 0xbd563cae18137423 */ /* 0x000fe2000000000f */
[----:B------:R-:W-:Y:S02]  /*0a60*/  FSETP.GE.AND P2, PT, |R10|, 0.60000002384185791016, PT ;  /* 0x3f19999a0a00780b */ /* 0x000fe40003f46200 */
[----:B------:R-:W-:Y:S01]  /*0a70*/  FSETP.GE.AND P1, PT, |R11|, 0.60000002384185791016, PT ;  /* 0x3f19999a0b00780b */ /* 0x000fe20003f26200 */
[----:B------:R-:W-:Y:S01]  /*0a80*/  FFMA R19, R24, R19, 0.1331529766321182251 ;  /* 0x3e08594118137423 */ /* 0x000fe20000000013 */
[C---:B------:R-:W-:Y:S02]  /*0a90*/  FSETP.GE.AND P0, PT, |R13|.reuse, 0.60000002384185791016, PT ;  /* 0x3f19999a0d00780b */ /* 0x040fe40003f06200 */
[----:B------:R-:W2:Y:S01]  /*0aa0*/  MUFU.EX2 R3, R3 ;  /* 0x0000000300037308 */ /* 0x000ea20000000800 */
[----:B0-----:R-:W-:Y:S01]  /*0ab0*/  FADD R0, R0, 1 ;  /* 0x3f80000000007421 */ /* 0x001fe20000000000 */
[----:B------:R-:W-:-:S02]  /*0ac0*/  FSETP.GE.AND P4, PT, |R13|, 9.010913848876953125, PT ;  /* 0x41102cb40d00780b */ /* 0x000fc40003f86200 */
[----:B------:R-:W-:Y:S02]  /*0ad0*/  FSETP.GE.AND P5, PT, |R11|, 9.010913848876953125, PT ;  /* 0x41102cb40b00780b */ /* 0x000fe40003fa6200 */
[----:B------:R-:W-:Y:S02]  /*0ae0*/  FSETP.GE.AND P3, PT, |R14|, 9.010913848876953125, PT ;  /* 0x41102cb40e00780b */ /* 0x000fe40003f66200 */
[----:B------:R-:W0:Y:S01]  /*0af0*/  MUFU.EX2 R18, R18 ;  /* 0x0000001200127308 */ /* 0x000e220000000800 */
[----:B-1----:R-:W-:Y:S01]  /*0b00*/  FADD R20, R2, 1 ;  /* 0x3f80000002147421 */ /* 0x002fe20000000000 */
[----:B------:R-:W-:-:S06]  /*0b10*/  FFMA R2, R17, R15, -0.052303962409496307373 ;  /* 0xbd563cae11027423 */ /* 0x000fcc000000000f */
[----:B------:R1:W3:Y:S01]  /*0b20*/  MUFU.RCP R16, R0 ;  /* 0x0000000000107308 */ /* 0x0002e20000001000 */
[----:B--2---:R-:W-:Y:S01]  /*0b30*/  FADD R12, R3, 1 ;  /* 0x3f800000030c7421 */ /* 0x004fe20000000000 */
[----:B------:R-:W-:-:S04]  /*0b40*/  FFMA R3, R22, R15, -0.052303962409496307373 ;  /* 0xbd563cae16037423 */ /* 0x000fc8000000000f */
[----:B------:R-:W-:Y:S02]  /*0b50*/  FFMA R3, R22, R3, 0.1331529766321182251 ;  /* 0x3e08594116037423 */ /* 0x000fe40000000003 */
[----:B------:R-:W2:Y:S01]  /*0b60*/  MUFU.RCP R20, R20 ;  /* 0x0000001400147308 */ /* 0x000ea20000001000 */
[----:B0-----:R-:W-:Y:S01]  /*0b70*/  FADD R21, R18, 1 ;  /* 0x3f80000012157421 */ /* 0x001fe20000000000 */
[C---:B-1----:R-:W-:Y:S01]  /*0b80*/  FFMA R0, R17.reuse, R2, 0.1331529766321182251 ;  /* 0x3e08594111007423 */ /* 0x042fe20000000002 */
[----:B------:R-:W-:Y:S01]  /*0b90*/  FFMA R2, R22, R3, -0.33332768082618713379 ;  /* 0xbeaaa9ed16027423 */ /* 0x000fe20000000003 */
[----:B------:R-:W-:Y:S02]  /*0ba0*/  FFMA R3, R24, R19, -0.33332768082618713379 ;  /* 0xbeaaa9ed18037423 */ /* 0x000fe40000000013 */
[C---:B------:R-:W-:Y:S01]  /*0bb0*/  FFMA R0, R17.reuse, R0, -0.33332768082618713379 ;  /* 0xbeaaa9ed11007423 */ /* 0x040fe20000000000 */
[----:B------:R-:W-:Y:S01]  /*0bc0*/  FFMA R22, R22, R2, RZ ;  /* 0x0000000216167223 */ /* 0x000fe200000000ff */
[----:B------:R-:W0:Y:S01]  /*0bd0*/  MUFU.RCP R12, R12 ;  /* 0x0000000c000c7308 */ /* 0x000e220000001000 */
[----:B------:R-:W-:Y:S01]  /*0be0*/  FFMA R24, R24, R3, RZ ;  /* 0x0000000318187223 */ /* 0x000fe200000000ff */
[----:B------:R-:W-:Y:S01]  /*0bf0*/  FFMA R17, R17, R0, RZ ;  /* 0x0000000011117223 */ /* 0x000fe200000000ff */
[----:B------:R-:W1:Y:S01]  /*0c00*/  LDC.64 R2, c[0x0][0x390] ;  /* 0x0000e400ff027b82 */ /* 0x000e620000000a00 */
[----:B------:R-:W-:Y:S01]  /*0c10*/  FMUL R0, R14, R14 ;  /* 0x0000000e0e007220 */ /* 0x000fe20000400000 */
[----:B---3--:R-:W-:-:S03]  /*0c20*/  FFMA R16, R16, -2, R9 ;  /* 0xc000000010107823 */ /* 0x008fc60000000009 */
[----:B------:R3:W4:Y:S01]  /*0c30*/  MUFU.RCP R18, R21 ;  /* 0x0000001500127308 */ /* 0x0007220000001000 */
[----:B------:R-:W-:Y:S01]  /*0c40*/  FFMA R15, R0, R15, -0.052303962409496307373 ;  /* 0xbd563cae000f7423 */ /* 0x000fe2000000000f */
[----:B--2---:R-:W-:-:S03]  /*0c50*/  FFMA R20, R20, -2, R9 ;  /* 0xc000000014147823 */ /* 0x004fc60000000009 */
[----:B------:R-:W-:Y:S02]  /*0c60*/  FFMA R15, R0, R15, 0.1331529766321182251 ;  /* 0x3e085941000f7423 */ /* 0x000fe4000000000f */
[----:B------:R-:W-:Y:S01]  /*0c70*/  FSEL R20, R20, 1, !P5 ;  /* 0x3f80000014147808 */ /* 0x000fe20006800000 */
[----:B0-----:R-:W-:Y:S01]  /*0c80*/  FFMA R12, R12, -2, R9 ;  /* 0xc00000000c0c7823 */ /* 0x001fe20000000009 */
[----:B---3--:R-:W-:Y:S02]  /*0c90*/  FFMA R21, R0, R15, -0.33332768082618713379 ;  /* 0xbeaaa9ed00157423 */ /* 0x008fe4000000000f */
[--C-:B------:R-:W-:Y:S01]  /*0ca0*/  LOP3.LUT R20, R20, 0x80000000, R11.reuse, 0xb8, !PT ;  /* 0x8000000014147812 */ /* 0x100fe200078eb80b */
[----:B------:R-:W-:Y:S01]  /*0cb0*/  @!P1 FFMA R20, R22, R11, R11 ;  /* 0x0000000b16149223 */ /* 0x000fe2000000000b */
[----:B------:R-:W-:Y:S01]  /*0cc0*/  FSEL R12, R12, 1, !P4 ;  /* 0x3f8000000c0c7808 */ /* 0x000fe20006000000 */
[----:B------:R-:W-:Y:S02]  /*0cd0*/  FFMA R21, R0, R21, RZ ;  /* 0x0000001500157223 */ /* 0x000fe400000000ff */
[----:B------:R-:W-:Y:S01]  /*0ce0*/  FMUL R5, R5, R20 ;  /* 0x0000001405057220 */ /* 0x000fe20000400000 */
[----:B----4-:R-:W-:Y:S01]  /*0cf0*/  FFMA R18, R18, -2, R9 ;  /* 0xc000000012127823 */ /* 0x010fe20000000009 */
[----:B------:R-:W-:Y:S01]  /*0d00*/  FSEL R9, R16, 1, !P6 ;  /* 0x3f80000010097808 */ /* 0x000fe20007000000 */
[----:B-1----:R-:W-:Y:S01]  /*0d10*/  IMAD.WIDE R2, R8, 0x4, R2 ;  /* 0x0000000408027825 */ /* 0x002fe200078e0202 */
[----:B------:R-:W-:-:S02]  /*0d20*/  FSETP.GE.AND P6, PT, |R14|, 0.60000002384185791016, PT ;  /* 0x3f19999a0e00780b */ /* 0x000fc40003fc6200 */
[----:B------:R-:W-:Y:S02]  /*0d30*/  FSEL R19, R18, 1, !P3 ;  /* 0x3f80000012137808 */ /* 0x000fe40005800000 */
[--C-:B------:R-:W-:Y:S01]  /*0d40*/  LOP3.LUT R15, R12, 0x80000000, R13.reuse, 0xb8, !PT ;  /* 0x800000000c0f7812 */ /* 0x100fe200078eb80d */
[----:B------:R-:W-:Y:S01]  /*0d50*/  @!P0 FFMA R15, R24, R13, R13 ;  /* 0x0000000d180f8223 */ /* 0x000fe2000000000d */
[--C-:B------:R-:W-:Y:S01]  /*0d60*/  LOP3.LUT R9, R9, 0x80000000, R10.reuse, 0xb8, !PT ;  /* 0x8000000009097812 */ /* 0x100fe200078eb80a */
[----:B------:R-:W-:Y:S01]  /*0d70*/  @!P2 FFMA R9, R17, R10, R10 ;  /* 0x0000000a1109a223 */ /* 0x000fe2000000000a */
[--C-:B------:R-:W-:Y:S01]  /*0d80*/  LOP3.LUT R12, R19, 0x80000000, R14.reuse, 0xb8, !PT ;  /* 0x80000000130c7812 */ /* 0x100fe200078eb80e */
[----:B------:R-:W-:Y:S02]  /*0d90*/  FMUL R6, R6, R15 ;  /* 0x0000000f06067220 */ /* 0x000fe40000400000 */
[----:B------:R-:W-:Y:S02]  /*0da0*/  FMUL R4, R4, R9 ;  /* 0x0000000904047220 */ /* 0x000fe40000400000 */
[----:B------:R-:W-:-:S04]  /*0db0*/  @!P6 FFMA R12, R21, R14, R14 ;  /* 0x0000000e150ce223 */ /* 0x000fc8000000000e */
[----:B------:R-:W-:-:S05]  /*0dc0*/  FMUL R7, R7, R12 ;  /* 0x0000000c07077220 */ /* 0x000fca0000400000 */
[----:B------:R-:W-:Y:S01]  /*0dd0*/  STG.E.128 desc[UR4][R2.64], R4 ;  /* 0x0000000402007986 */ /* 0x000fe2000c101d04 */
[----:B------:R-:W-:Y:S05]  /*0de0*/  EXIT ;  /* 0x000000000000794d */ /* 0x000fea0003800000 */
.L_x_5:
        /* <DEDUP_REMOVED lines=9> */
.L_x_9:


//--------------------- .text._Z15mish_gridstrideiPfS_ --------------------------
	.section	.text._Z15mish_gridstrideiPfS_,"ax",@progbits
	.align	128
        .global         _Z15mish_gridstrideiPfS_
        .type           _Z15mish_gridstrideiPfS_,@function
        .size           _Z15mish_gridstrideiPfS_,(.L_x_10 - _Z15mish_gridstrideiPfS_)
        .other          _Z15mish_gridstrideiPfS_,@"STO_CUDA_ENTRY STV_DEFAULT"
_Z15mish_gridstrideiPfS_:
.text._Z15mish_gridstrideiPfS_:
        /* <DEDUP_REMOVED lines=9> */
[----:B------:R-:W0:Y:S01]  /*0090*/  LDC R3, c[0x0][0x370] ;  /* 0x0000dc00ff037b82 */ /* 0x000e220000000800 */
[----:B------:R-:W1:Y:S01]  /*00a0*/  LDCU.64 UR6, c[0x0][0x358] ;  /* 0x00006b00ff0677ac */ /* 0x000e620008000a00 */
[----:B------:R-:W2:Y:S06]  /*00b0*/  LDCU UR5, c[0x0][0x380] ;  /* 0x00007000ff0577ac */ /* 0x000eac0008000800 */
[----:B------:R-:W3:Y:S08]  /*00c0*/  LDC.64 R10, c[0x0][0x388] ;  /* 0x0000e200ff0a7b82 */ /* 0x000ef00000000a00 */
[----:B------:R-:W4:Y:S01]  /*00d0*/  LDC.64 R8, c[0x0][0x390] ;  /* 0x0000e400ff087b82 */ /* 0x000f220000000a00 */
[----:B012---:R-:W-:-:S07]  /*00e0*/  IMAD R3, R3, UR4, RZ ;  /* 0x0000000403037c24 */ /* 0x007fce000f8e02ff */
.L_x_6:
[----:B0--3--:R-:W-:-:S06]  /*00f0*/  IMAD.WIDE R4, R13, 0x4, R10 ;  /* 0x000000040d047825 */ /* 0x009fcc00078e020a */
[----:B------:R-:W2:Y:S01]  /*0100*/  LDG.E.128.CONSTANT R4, desc[UR6][R4.64] ;  /* 0x0000000604047981 */ /* 0x000ea2000c1e9d00 */
[----:B------:R-:W-:Y:S01]  /*0110*/  HFMA2 R0, -RZ, RZ, 0.96630859375, -0.0022525787353515625 ;  /* 0x3bbb989dff007431 */ /* 0x000fe200000001ff */
[----:B------:R-:W-:-:S04]  /*0120*/  MOV R14, 0x437c0000 ;  /* 0x437c0000000e7802 */ /* 0x000fc80000000f00 */
[-C--:B--2---:R-:W-:Y:S01]  /*0130*/  FFMA.SAT R15, R4, R0.reuse, 0.5 ;  /* 0x3f000000040f7423 */ /* 0x084fe20000002000 */
[----:B------:R-:W-:-:S03]  /*0140*/  FFMA.SAT R19, R5, R0, 0.5 ;  /* 0x3f00000005137423 */ /* 0x000fc60000002000 */
[-C--:B------:R-:W-:Y:S01]  /*0150*/  FFMA.RM R15, R15, R14.reuse, 12582913 ;  /* 0x4b4000010f0f7423 */ /* 0x080fe2000000400e */
[----:B------:R-:W-:Y:S01]  /*0160*/  FFMA.RM R2, R19, R14, 12582913 ;  /* 0x4b40000113027423 */ /* 0x000fe2000000400e */
[----:B------:R-:W-:Y:S02]  /*0170*/  FFMA.SAT R19, R6, R0, 0.5 ;  /* 0x3f00000006137423 */ /* 0x000fe40000002000 */
[----:B------:R-:W-:Y:S01]  /*0180*/  FADD R17, R15, -12583039 ;  /* 0xcb40007f0f117421 */ /* 0x000fe20000000000 */
[----:B------:R-:W-:Y:S01]  /*0190*/  FADD R16, R2, -12583039 ;  /* 0xcb40007f02107421 */ /* 0x000fe20000000000 */
[----:B------:R-:W-:Y:S01]  /*01a0*/  FFMA.RM R12, R19, R14, 12582913 ;  /* 0x4b400001130c7423 */ /* 0x000fe2000000400e */
[----:B------:R-:W-:Y:S01]  /*01b0*/  SHF.L.U32 R18, R15, 0x17, RZ ;  /* 0x000000170f127819 */ /* 0x000fe200000006ff */
[----:B------:R-:W-:Y:S01]  /*01c0*/  FFMA R17, R4, 1.4426950216293334961, -R17 ;  /* 0x3fb8aa3b04117823 */ /* 0x000fe20000000811 */
[C---:B------:R-:W-:Y:S01]  /*01d0*/  FFMA R16, R5.reuse, 1.4426950216293334961, -R16 ;  /* 0x3fb8aa3b05107823 */ /* 0x040fe20000000810 */
[----:B------:R-:W-:Y:S01]  /*01e0*/  FADD R21, R12, -12583039 ;  /* 0xcb40007f0c157421 */ /* 0x000fe20000000000 */
[----:B------:R-:W-:Y:S01]  /*01f0*/  SHF.L.U32 R2, R2, 0x17, RZ ;  /* 0x0000001702027819 */ /* 0x000fe200000006ff */
[----:B------:R-:W-:Y:S01]  /*0200*/  FFMA R17, R4, 1.925963033500011079e-08, R17 ;  /* 0x32a5706004117823 */ /* 0x000fe20000000011 */
[----:B------:R-:W-:Y:S01]  /*0210*/  FFMA R19, R5, 1.925963033500011079e-08, R16 ;  /* 0x32a5706005137823 */ /* 0x000fe20000000010 */
[----:B------:R-:W-:-:S04]  /*0220*/  FFMA R21, R6, 1.4426950216293334961, -R21 ;  /* 0x3fb8aa3b06157823 */ /* 0x000fc80000000815 */
[----:B------:R-:W0:Y:S01]  /*0230*/  MUFU.EX2 R17, R17 ;  /* 0x0000001100117308 */ /* 0x000e220000000800 */
[----:B------:R-:W-:Y:S01]  /*0240*/  FFMA R16, R6, 1.925963033500011079e-08, R21 ;  /* 0x32a5706006107823 */ /* 0x000fe20000000015 */
[----:B------:R-:W-:-:S06]  /*0250*/  HFMA2 R21, -RZ, RZ, 1.625, 0 ;  /* 0x3e800000ff157431 */ /* 0x000fcc00000001ff */
[----:B------:R-:W1:Y:S08]  /*0260*/  MUFU.EX2 R19, R19 ;  /* 0x0000001300137308 */ /* 0x000e700000000800 */
[----:B------:R-:W2:Y:S01]  /*0270*/  MUFU.EX2 R16, R16 ;  /* 0x0000001000107308 */ /* 0x000ea20000000800 */
[----:B0-----:R-:W-:Y:S01]  /*0280*/  FMUL R18, R18, R17 ;  /* 0x0000001112127220 */ /* 0x001fe20000400000 */
[----:B------:R-:W-:-:S03]  /*0290*/  FFMA.SAT R17, R7, R0, 0.5 ;  /* 0x3f00000007117423 */ /* 0x000fc60000002000 */
[----:B------:R-:W-:Y:S01]  /*02a0*/  FADD.RZ R15, R18, 1 ;  /* 0x3f800000120f7421 */ /* 0x000fe2000000c000 */
[----:B------:R-:W-:Y:S01]  /*02b0*/  FFMA.RM R14, R17, R14, 12582913 ;  /* 0x4b400001110e7423 */ /* 0x000fe2000000400e */
[----:B------:R-:W-:Y:S01]  /*02c0*/  SHF.L.U32 R17, R12, 0x17, RZ ;  /* 0x000000170c117819 */ /* 0x000fe200000006ff */
[----:B-1----:R-:W-:Y:S02]  /*02d0*/  FMUL R2, R2, R19 ;  /* 0x0000001302027220 */ /* 0x002fe40000400000 */
[----:B------:R-:W-:Y:S01]  /*02e0*/  IADD3 R15, PT, PT, R15, -0x3f400000, RZ ;  /* 0xc0c000000f0f7810 */ /* 0x000fe20007ffe0ff */
[C---:B------:R-:W-:Y:S01]  /*02f0*/  FADD R0, R14.reuse, -12583039 ;  /* 0xcb40007f0e007421 */ /* 0x040fe20000000000 */
[----:B------:R-:W-:Y:S01]  /*0300*/  SHF.L.U32 R29, R14, 0x17, RZ ;  /* 0x000000170e1d7819 */ /* 0x000fe200000006ff */
[----:B------:R-:W-:Y:S01]  /*0310*/  FADD.RZ R19, R2, 1 ;  /* 0x3f80000002137421 */ /* 0x000fe2000000c000 */
[----:B------:R-:W-:Y:S01]  /*0320*/  LOP3.LUT R15, R15, 0xff800000, RZ, 0xc0, !PT ;  /* 0xff8000000f0f7812 */ /* 0x000fe200078ec0ff */
[----:B------:R-:W-:Y:S01]  /*0330*/  FFMA R20, R7, 1.4426950216293334961, -R0 ;  /* 0x3fb8aa3b07147823 */ /* 0x000fe20000000800 */
[C---:B------:R-:W-:Y:S01]  /*0340*/  ISETP.GE.U32.AND P4, PT, R18.reuse, 0x7f800000, PT ;  /* 0x7f8000001200780c */ /* 0x040fe20003f86070 */
[----:B--2---:R-:W-:Y:S01]  /*0350*/  FMUL R0, R17, R16 ;  /* 0x0000001011007220 */ /* 0x004fe20000400000 */
[----:B------:R-:W-:Y:S01]  /*0360*/  IADD3 R12, PT, PT, -R15, 0x40800000, RZ ;  /* 0x408000000f0c7810 */ /* 0x000fe20007ffe1ff */
[----:B------:R-:W-:Y:S01]  /*0370*/  FFMA R20, R7, 1.925963033500011079e-08, R20 ;  /* 0x32a5706007147823 */ /* 0x000fe20000000014 */
[----:B------:R-:W-:Y:S01]  /*0380*/  IADD3 R17, PT, PT, R18, -R15, RZ ;  /* 0x8000000f12117210 */ /* 0x000fe20007ffe0ff */
[----:B------:R-:W-:Y:S01]  /*0390*/  FADD.RZ R22, R0, 1 ;  /* 0x3f80000000167421 */ /* 0x000fe2000000c000 */
[----:B------:R-:W-:Y:S01]  /*03a0*/  IADD3 R19, PT, PT, R19, -0x3f400000, RZ ;  /* 0xc0c0000013137810 */ /* 0x000fe20007ffe0ff */
[----:B------:R-:W-:Y:S01]  /*03b0*/  FFMA R12, R12, R21, -1 ;  /* 0xbf8000000c0c7423 */ /* 0x000fe20000000015 */
[----:B------:R-:W-:Y:S01]  /*03c0*/  MOV R16, 0x3d39bf78 ;  /* 0x3d39bf7800107802 */ /* 0x000fe20000000f00 */
[----:B------:R-:W0:Y:S01]  /*03d0*/  MUFU.EX2 R20, R20 ;  /* 0x0000001400147308 */ /* 0x000e220000000800 */
[----:B------:R-:W-:Y:S01]  /*03e0*/  LOP3.LUT R21, R19, 0xff800000, RZ, 0xc0, !PT ;  /* 0xff80000013157812 */ /* 0x000fe200078ec0ff */
[----:B------:R-:W-:Y:S01]  /*03f0*/  FADD R17, R17, R12 ;  /* 0x0000000c11117221 */ /* 0x000fe20000000000 */
[----:B------:R-:W-:Y:S01]  /*0400*/  HFMA2 R12, -RZ, RZ, 1.875, 0 ;  /* 0x3f800000ff0c7431 */ /* 0x000fe200000001ff */
[----:B------:R-:W-:-:S02]  /*0410*/  IADD3 R19, PT, PT, R22, -0x3f400000, RZ ;  /* 0xc0c0000016137810 */ /* 0x000fc40007ffe0ff */
[----:B------:R-:W-:Y:S01]  /*0420*/  IADD3 R25, PT, PT, -R21, 0x40800000, RZ ;  /* 0x4080000015197810 */ /* 0x000fe20007ffe1ff */
[----:B------:R-:W-:Y:S01]  /*0430*/  FFMA R22, R17, -R16, 0.10546888411045074463 ;  /* 0x3dd8001211167423 */ /* 0x000fe20000000810 */
[----:B------:R-:W-:Y:S02]  /*0440*/  LOP3.LUT R19, R19, 0xff800000, RZ, 0xc0, !PT ;  /* 0xff80000013137812 */ /* 0x000fe400078ec0ff */
[----:B------:R-:W-:Y:S01]  /*0450*/  IADD3 R23, PT, PT, R2, -R21, RZ ;  /* 0x8000001502177210 */ /* 0x000fe20007ffe0ff */
[----:B------:R-:W-:Y:S01]  /*0460*/  FFMA R22, R17, R22, -0.13229703903198242188 ;  /* 0xbe0778e011167423 */ /* 0x000fe20000000016 */
[----:B------:R-:W-:Y:S01]  /*0470*/  IADD3 R27, PT, PT, -R19, 0x40800000, RZ ;  /* 0x40800000131b7810 */ /* 0x000fe20007ffe1ff */
[----:B------:R-:W-:Y:S01]  /*0480*/  FFMA R24, R25, 0.25, -R12 ;  /* 0x3e80000019187823 */ /* 0x000fe2000000080c */
[----:B------:R-:W-:Y:S01]  /*0490*/  IADD3 R25, PT, PT, R0, -R19, RZ ;  /* 0x8000001300197210 */ /* 0x000fe20007ffe0ff */
[----:B------:R-:W-:Y:S01]  /*04a0*/  FFMA R22, R17, R22, 0.14491446316242218018 ;  /* 0x3e14647511167423 */ /* 0x000fe20000000016 */
[----:B------:R-:W-:Y:S01]  /*04b0*/  I2FP.F32.S32 R15, R15 ;  /* 0x0000000f000f7245 */ /* 0x000fe20000201400 */
[----:B------:R-:W-:Y:S01]  /*04c0*/  FADD R23, R23, R24 ;  /* 0x0000001817177221 */ /* 0x000fe20000000000 */
[----:B------:R-:W-:Y:S01]  /*04d0*/  FFMA R24, R27, 0.25, -R12 ;  /* 0x3e8000001b187823 */ /* 0x000fe2000000080c */
[----:B------:R-:W-:Y:S01]  /*04e0*/  FFMA R22, R17, R22, -0.16641564667224884033 ;  /* 0xbe2a68dd11167423 */ /* 0x000fe20000000016 */
[----:B0-----:R-:W-:Y:S01]  /*04f0*/  FMUL R14, R29, R20 ;  /* 0x000000141d0e7220 */ /* 0x001fe20000400000 */
[----:B------:R-:W-:Y:S01]  /*0500*/  FFMA R20, R23, -R16, 0.10546888411045074463 ;  /* 0x3dd8001217147423 */ /* 0x000fe20000000810 */
[----:B------:R-:W-:Y:S01]  /*0510*/  FADD R25, R25, R24 ;  /* 0x0000001819197221 */ /* 0x000fe20000000000 */
[----:B------:R-:W-:Y:S01]  /*0520*/  FFMA R22, R17, R22, 0.19988867640495300293 ;  /* 0x3e4caf9e11167423 */ /* 0x000fe20000000016 */
[----:B------:R-:W-:Y:S01]  /*0530*/  FMUL R15, R15, 1.1920928955078125e-07 ;  /* 0x340000000f0f7820 */ /* 0x000fe20000400000 */
[----:B------:R-:W-:Y:S01]  /*0540*/  FFMA R20, R23, R20, -0.13229703903198242188 ;  /* 0xbe0778e017147423 */ /* 0x000fe20000000014 */
[----:B------:R-:W-:Y:S01]  /*0550*/  FFMA R24, R25, -R16, 0.10546888411045074463 ;  /* 0x3dd8001219187423 */ /* 0x000fe20000000810 */
[----:B------:R-:W-:Y:S01]  /*0560*/  FFMA R22, R17, R22, -0.25000196695327758789 ;  /* 0xbe80004211167423 */ /* 0x000fe20000000016 */
[----:B------:R-:W-:Y:S01]  /*0570*/  I2FP.F32.S32 R21, R21 ;  /* 0x0000001500157245 */ /* 0x000fe20000201400 */
[----:B------:R-:W-:Y:S01]  /*0580*/  FFMA R20, R23, R20, 0.14491446316242218018 ;  /* 0x3e14647517147423 */ /* 0x000fe20000000014 */
[----:B------:R-:W-:Y:S01]  /*0590*/  FFMA R24, R25, R24, -0.13229703903198242188 ;  /* 0xbe0778e019187423 */ /* 0x000fe20000000018 */
[----:B------:R-:W-:Y:S01]  /*05a0*/  FFMA R22, R17, R22, 0.33333510160446166992 ;  /* 0x3eaaaae611167423 */ /* 0x000fe20000000016 */
[----:B------:R-:W-:Y:S01]  /*05b0*/  ISETP.GE.U32.AND P0, PT, R2, 0x7f800000, PT ;  /* 0x7f8000000200780c */ /* 0x000fe20003f06070 */
[----:B------:R-:W-:Y:S01]  /*05c0*/  FFMA R20, R23, R20, -0.16641564667224884033 ;  /* 0xbe2a68dd17147423 */ /* 0x000fe20000000014 */
[----:B------:R-:W-:Y:S01]  /*05d0*/  FFMA R24, R25, R24, 0.14491446316242218018 ;  /* 0x3e14647519187423 */ /* 0x000fe20000000018 */
[----:B------:R-:W-:Y:S01]  /*05e0*/  FFMA R22, R17, R22, -0.5 ;  /* 0xbf00000011167423 */ /* 0x000fe20000000016 */
[----:B------:R-:W-:Y:S01]  /*05f0*/  ISETP.GT.AND P2, PT, R18, -0x40800000, P4 ;  /* 0xbf8000001200780c */ /* 0x000fe20002744270 */
[----:B------:R-:W-:Y:S01]  /*0600*/  FFMA R20, R23, R20, 0.19988867640495300293 ;  /* 0x3e4caf9e17147423 */ /* 0x000fe20000000014 */
[----:B------:R-:W-:Y:S01]  /*0610*/  FFMA R24, R25, R24, -0.16641564667224884033 ;  /* 0xbe2a68dd19187423 */ /* 0x000fe20000000018 */
[----:B------:R-:W-:Y:S01]  /*0620*/  FMUL R22, R17, R22 ;  /* 0x0000001611167220 */ /* 0x000fe20000400000 */
[----:B------:R-:W-:Y:S01]  /*0630*/  ISETP.GE.U32.AND P1, PT, R0, 0x7f800000, PT ;  /* 0x7f8000000000780c */ /* 0x000fe20003f26070 */
[----:B------:R-:W-:Y:S01]  /*0640*/  FFMA R20, R23, R20, -0.25000196695327758789 ;  /* 0xbe80004217147423 */ /* 0x000fe20000000014 */
[----:B------:R-:W-:Y:S01]  /*0650*/  FFMA R24, R25, R24, 0.19988867640495300293 ;  /* 0x3e4caf9e19187423 */ /* 0x000fe20000000018 */
[----:B------:R-:W-:Y:S01]  /*0660*/  FFMA R22, R17, R22, R17 ;  /* 0x0000001611167223 */ /* 0x000fe20000000011 */
[----:B------:R-:W-:Y:S01]  /*0670*/  FADD.RZ R17, R14, 1 ;  /* 0x3f8000000e117421 */ /* 0x000fe2000000c000 */
[----:B------:R-:W-:Y:S01]  /*0680*/  FFMA R20, R23, R20, 0.33333510160446166992 ;  /* 0x3eaaaae617147423 */ /* 0x000fe20000000014 */
[----:B------:R-:W-:Y:S01]  /*0690*/  FFMA R24, R25, R24, -0.25000196695327758789 ;  /* 0xbe80004219187423 */ /* 0x000fe20000000018 */
[----:B------:R-:W-:Y:S01]  /*06a0*/  FFMA R15, R15, 0.69314718246459960938, R22 ;  /* 0x3f3172180f0f7823 */ /* 0x000fe20000000016 */
[----:B------:R-:W-:Y:S01]  /*06b0*/  FMUL R21, R21, 1.1920928955078125e-07 ;  /* 0x3400000015157820 */ /* 0x000fe20000400000 */
[----:B------:R-:W-:Y:S01]  /*06c0*/  IADD3 R17, PT, PT, R17, -0x3f400000, RZ ;  /* 0xc0c0000011117810 */ /* 0x000fe20007ffe0ff */
[----:B------:R-:W-:Y:S01]  /*06d0*/  FFMA R24, R25, R24, 0.33333510160446166992 ;  /* 0x3eaaaae619187423 */ /* 0x000fe20000000018 */
[----:B------:R-:W-:Y:S01]  /*06e0*/  FFMA R20, R23, R20, -0.5 ;  /* 0xbf00000017147423 */ /* 0x000fe20000000014 */
[----:B------:R-:W-:-:S02]  /*06f0*/  ISETP.GT.AND P5, PT, R2, -0x40800000, P0 ;  /* 0xbf8000000200780c */ /* 0x000fc400007a4270 */
[----:B------:R-:W-:Y:S01]  /*0700*/  FFMA R24, R25, R24, -0.5 ;  /* 0xbf00000019187423 */ /* 0x000fe20000000018 */
[----:B------:R-:W-:Y:S01]  /*0710*/  LOP3.LUT R17, R17, 0xff800000, RZ, 0xc0, !PT ;  /* 0xff80000011117812 */ /* 0x000fe200078ec0ff */
[----:B------:R-:W-:Y:S01]  /*0720*/  FMUL R20, R23, R20 ;  /* 0x0000001417147220 */ /* 0x000fe20000400000 */
[----:B------:R-:W-:Y:S01]  /*0730*/  I2FP.F32.S32 R19, R19 ;  /* 0x0000001300137245 */ /* 0x000fe20000201400 */
[----:B------:R-:W-:Y:S01]  /*0740*/  FMUL R24, R25, R24 ;  /* 0x0000001819187220 */ /* 0x000fe20000400000 */
[----:B------:R-:W-:Y:S01]  /*0750*/  IADD3 R27, PT, PT, -R17, 0x40800000, RZ ;  /* 0x40800000111b7810 */ /* 0x000fe20007ffe1ff */
[----:B------:R-:W-:Y:S01]  /*0760*/  FFMA R20, R23, R20, R23 ;  /* 0x0000001417147223 */ /* 0x000fe20000000017 */
[----:B------:R-:W-:Y:S01]  /*0770*/  IADD3 R23, PT, PT, R14, -R17, RZ ;  /* 0x800000110e177210 */ /* 0x000fe20007ffe0ff */
[----:B------:R-:W-:Y:S01]  /*0780*/  FFMA R25, R25, R24, R25 ;  /* 0x0000001819197223 */ /* 0x000fe20000000019 */
[----:B------:R-:W-:Y:S01]  /*0790*/  ISETP.GT.AND P3, PT, R0, -0x40800000, P1 ;  /* 0xbf8000000000780c */ /* 0x000fe20000f64270 */
[----:B------:R-:W-:Y:S01]  /*07a0*/  FFMA R24, R27, 0.25, -R12 ;  /* 0x3e8000001b187823 */ /* 0x000fe2000000080c */
[----:B------:R-:W-:-:S03]  /*07b0*/  @P4 FSETP.NEU.AND P6, PT, R18, RZ, PT ;  /* 0x000000ff1200420b */ /* 0x000fc60003fcd000 */
[----:B------:R-:W-:-:S04]  /*07c0*/  FADD R23, R23, R24 ;  /* 0x0000001817177221 */ /* 0x000fc80000000000 */
[----:B------:R-:W-:-:S04]  /*07d0*/  FFMA R16, R23, -R16, 0.10546888411045074463 ;  /* 0x3dd8001217107423 */ /* 0x000fc80000000810 */
[----:B------:R-:W-:Y:S01]  /*07e0*/  FFMA R22, R23, R16, -0.13229703903198242188 ;  /* 0xbe0778e017167423 */ /* 0x000fe20000000010 */
[----:B------:R-:W-:Y:S01]  /*07f0*/  FFMA R16, R21, 0.69314718246459960938, R20 ;  /* 0x3f31721815107823 */ /* 0x000fe20000000014 */
[----:B------:R-:W-:Y:S01]  /*0800*/  @P4 MOV R21, 0x7f800000 ;  /* 0x7f80000000154802 */ /* 0x000fe20000000f00 */
[----:B------:R-:W-:Y:S01]  /*0810*/  FMUL R20, R19, 1.1920928955078125e-07 ;  /* 0x3400000013147820 */ /* 0x000fe20000400000 */
[C---:B------:R-:W-:Y:S01]  /*0820*/  FFMA R22, R23.reuse, R22, 0.14491446316242218018 ;  /* 0x3e14647517167423 */ /* 0x040fe20000000016 */
[----:B------:R-:W-:Y:S02]  /*0830*/  @P0 MOV R19, 0x7f800000 ;  /* 0x7f80000000130802 */ /* 0x000fe40000000f00 */
[----:B------:R-:W-:Y:S01]  /*0840*/  @P2 FFMA R15, R18, R21, +INF ;  /* 0x7f800000120f2423 */ /* 0x000fe20000000015 */
[C---:B------:R-:W-:Y:S01]  /*0850*/  FFMA R22, R23.reuse, R22, -0.16641564667224884033 ;  /* 0xbe2a68dd17167423 */ /* 0x040fe20000000016 */
[----:B------:R-:W-:Y:S01]  /*0860*/  @P1 MOV R21, 0x7f800000 ;  /* 0x7f80000000151802 */ /* 0x000fe20000000f00 */
[----:B------:R-:W-:Y:S01]  /*0870*/  @P5 FFMA R16, R2, R19, +INF ;  /* 0x7f80000002105423 */ /* 0x000fe20000000013 */
[----:B------:R-:W-:Y:S01]  /*0880*/  FFMA R18, R20, 0.69314718246459960938, R25 ;  /* 0x3f31721814127823 */ /* 0x000fe20000000019 */
[----:B------:R-:W-:Y:S01]  /*0890*/  FFMA R22, R23, R22, 0.19988867640495300293 ;  /* 0x3e4caf9e17167423 */ /* 0x000fe20000000016 */
[----:B------:R-:W-:Y:S01]  /*08a0*/  HFMA2 R19, -RZ, RZ, 1.125, -9232 ;  /* 0x3c80f082ff137431 */ /* 0x000fe200000001ff */
[----:B------:R-:W-:Y:S01]  /*08b0*/  @P4 FSEL R15, R15, -RZ, P6 ;  /* 0x800000ff0f0f4208 */ /* 0x000fe20003000000 */
[----:B------:R-:W-:Y:S01]  /*08c0*/  @P3 FFMA R18, R0, R21, +INF ;  /* 0x7f80000000123423 */ /* 0x000fe20000000015 */
[----:B------:R-:W-:Y:S01]  /*08d0*/  FFMA R22, R23, R22, -0.25000196695327758789 ;  /* 0xbe80004217167423 */ /* 0x000fe20000000016 */
[----:B------:R-:W-:-:S02]  /*08e0*/  @P0 FSETP.NEU.AND P2, PT, R2, RZ, PT ;  /* 0x000000ff0200020b */ /* 0x000fc40003f4d000 */
[----:B------:R-:W-:Y:S01]  /*08f0*/  ISETP.GE.U32.AND P3, PT, R14, 0x7f800000, PT ;  /* 0x7f8000000e00780c */ /* 0x000fe20003f66070 */
[----:B------:R-:W-:Y:S01]  /*0900*/  FFMA R22, R23, R22, 0.33333510160446166992 ;  /* 0x3eaaaae617167423 */ /* 0x000fe20000000016 */
[----:B------:R-:W-:Y:S01]  /*0910*/  FMUL R2, R15, R15 ;  /* 0x0000000f0f027220 */ /* 0x000fe20000400000 */
[----:B------:R-:W-:Y:S02]  /*0920*/  @P0 FSEL R16, R16, -RZ, P2 ;  /* 0x800000ff10100208 */ /* 0x000fe40001000000 */
[C---:B------:R-:W-:Y:S01]  /*0930*/  FFMA R22, R23.reuse, R22, -0.5 ;  /* 0xbf00000017167423 */ /* 0x040fe20000000016 */
[----:B------:R-:W-:Y:S02]  /*0940*/  ISETP.GT.AND P0, PT, R14, -0x40800000, P3 ;  /* 0xbf8000000e00780c */ /* 0x000fe40001f04270 */
[----:B------:R-:W-:Y:S01]  /*0950*/  @P1 FSETP.NEU.AND P4, PT, R0, RZ, PT ;  /* 0x000000ff0000120b */ /* 0x000fe20003f8d000 */
[C---:B------:R-:W-:Y:S01]  /*0960*/  FMUL R22, R23.reuse, R22 ;  /* 0x0000001617167220 */ /* 0x040fe20000400000 */
[----:B------:R-:W-:Y:S01]  /*0970*/  I2FP.F32.S32 R0, R17 ;  /* 0x0000001100007245 */ /* 0x000fe20000201400 */
[----:B------:R-:W-:Y:S01]  /*0980*/  FFMA R17, R2, R19, -0.052303962409496307373 ;  /* 0xbd563cae02117423 */ /* 0x000fe20000000013 */
[----:B------:R-:W-:Y:S01]  /*0990*/  @P1 FSEL R18, R18, -RZ, P4 ;  /* 0x800000ff12121208 */ /* 0x000fe20002000000 */
[----:B------:R-:W-:Y:S01]  /*09a0*/  FFMA R23, R23, R22, R23 ;  /* 0x0000001617177223 */ /* 0x000fe20000000017 */
[----:B------:R-:W-:Y:S01]  /*09b0*/  @P3 MOV R27, 0x7f800000 ;  /* 0x7f800000001b3802 */ /* 0x000fe20000000f00 */
[----:B------:R-:W-:Y:S01]  /*09c0*/  FFMA R17, R2, R17, 0.1331529766321182251 ;  /* 0x3e08594102117423 */ /* 0x000fe20000000011 */
[----:B------:R-:W-:Y:S01]  /*09d0*/  FMUL R20, R0, 1.1920928955078125e-07 ;  /* 0x3400000000147820 */ /* 0x000fe20000400000 */
[----:B------:R-:W-:Y:S01]  /*09e0*/  FMUL R0, R16, R16 ;  /* 0x0000001010007220 */ /* 0x000fe20000400000 */
[C---:B------:R-:W-:Y:S01]  /*09f0*/  FSETP.GE.AND P6, PT, |R15|.reuse, 9.010913848876953125, PT ;  /* 0x41102cb40f00780b */ /* 0x040fe20003fc6200 */
[----:B------:R-:W-:Y:S01]  /*0a00*/  FFMA R21, R2, R17, -0.33332768082618713379 ;  /* 0xbeaaa9ed02157423 */ /* 0x000fe20000000011 */
[----:B------:R-:W-:Y:S01]  /*0a10*/  FFMA R17, R20, 0.69314718246459960938, R23 ;  /* 0x3f31721814117823 */ /* 0x000fe20000000017 */
[C---:B------:R-:W-:Y:S01]  /*0a20*/  @P0 FFMA R17, R14.reuse, R27, +INF ;  /* 0x7f8000000e110423 */ /* 0x040fe2000000001b */
[----:B------:R-:W-:Y:S01]  /*0a30*/  @P3 FSETP.NEU.AND P0, PT, R14, RZ, PT ;  /* 0x000000ff0e00320b */ /* 0x000fe20003f0d000 */
[C---:B------:R-:W-:Y:S01]  /*0a40*/  FMUL R23, R18.reuse, R18 ;  /* 0x0000001212177220 */ /* 0x040fe20000400000 */
[----:B------:R-:W-:Y:S01]  /*0a50*/  FMUL R20, |R15|, 2.8853900432586669922 ;  /* 0x4038aa3b0f147820 */ /* 0x000fe20000400200 */
[----:B------:R-:W-:Y:S01]  /*0a60*/  FMUL R14, |R18|, 2.8853900432586669922 ;  /* 0x4038aa3b120e7820 */ /* 0x000fe20000400200 */
[----:B------:R-:W-:Y:S01]  /*0a70*/  @P3 FSEL R17, R17, -RZ, P0 ;  /* 0x800000ff11113208 */ /* 0x000fe20000000000 */
[CC--:B------:R-:W-:Y:S01]  /*0a80*/  FFMA R22, R23.reuse, R19.reuse, -0.052303962409496307373 ;  /* 0xbd563cae17167423 */ /* 0x0c0fe20000000013 */
[----:B------:R-:W-:Y:S01]  /*0a90*/  FFMA R25, R0, R19, -0.052303962409496307373 ;  /* 0xbd563cae00197423 */ /* 0x000fe20000000013 */
[----:B------:R-:W-:Y:S01]  /*0aa0*/  FFMA R2, R2, R21, RZ ;  /* 0x0000001502027223 */ /* 0x000fe200000000ff */
[----:B------:R-:W0:Y:S01]  /*0ab0*/  MUFU.EX2 R20, R20 ;  /* 0x0000001400147308 */ /* 0x000e220000000800 */
[----:B------:R-:W-:Y:S01]  /*0ac0*/  FFMA R24, R23, R22, 0.1331529766321182251 ;  /* 0x3e08594117187423 */ /* 0x000fe20000000016 */
[----:B------:R-:W-:Y:S01]  /*0ad0*/  FMUL R26, |R17|, 2.8853900432586669922 ;  /* 0x4038aa3b111a7820 */ /* 0x000fe20000400200 */
[----:B------:R-:W-:Y:S01]  /*0ae0*/  FMUL R22, |R16|, 2.8853900432586669922 ;  /* 0x4038aa3b10167820 */ /* 0x000fe20000400200 */
[----:B------:R-:W-:Y:S01]  /*0af0*/  FFMA R25, R0, R25, 0.1331529766321182251 ;  /* 0x3e08594100197423 */ /* 0x000fe20000000019 */
[----:B------:R-:W-:-:S02]  /*0b00*/  FSETP.GE.AND P2, PT, |R15|, 0.60000002384185791016, PT ;  /* 0x3f19999a0f00780b */ /* 0x000fc40003f46200 */
[----:B------:R-:W-:Y:S01]  /*0b10*/  FSETP.GE.AND P1, PT, |R16|, 0.60000002384185791016, PT ;  /* 0x3f19999a1000780b */ /* 0x000fe20003f26200 */
[----:B------:R-:W1:Y:S01]  /*0b20*/  MUFU.EX2 R26, R26 ;  /* 0x0000001a001a7308 */ /* 0x000e620000000800 */
[----:B------:R-:W-:Y:S01]  /*0b30*/  FFMA R21, R0, R25, -0.33332768082618713379 ;  /* 0xbeaaa9ed00157423 */ /* 0x000fe20000000019 */
[----:B------:R-:W-:Y:S02]  /*0b40*/  FSETP.GE.AND P0, PT, |R18|, 0.60000002384185791016, PT ;  /* 0x3f19999a1200780b */ /* 0x000fe40003f06200 */
[----:B------:R-:W-:Y:S01]  /*0b50*/  FSETP.GE.AND P5, PT, |R16|, 9.010913848876953125, PT ;  /* 0x41102cb41000780b */ /* 0x000fe20003fa6200 */
[----:B------:R-:W-:Y:S01]  /*0b60*/  FFMA R21, R0, R21, RZ ;  /* 0x0000001500157223 */ /* 0x000fe200000000ff */
[----:B------:R-:W-:Y:S01]  /*0b70*/  FFMA R0, R23, R24, -0.33332768082618713379 ;  /* 0xbeaaa9ed17007423 */ /* 0x000fe20000000018 */
[----:B------:R-:W-:Y:S01]  /*0b80*/  FSETP.GE.AND P4, PT, |R18|, 9.010913848876953125, PT ;  /* 0x41102cb41200780b */ /* 0x000fe20003f86200 */
[----:B------:R-:W2:Y:S01]  /*0b90*/  MUFU.EX2 R22, R22 ;  /* 0x0000001600167308 */ /* 0x000ea20000000800 */
[----:B------:R-:W-:Y:S01]  /*0ba0*/  FSETP.GE.AND P3, PT, |R17|, 9.010913848876953125, PT ;  /* 0x41102cb41100780b */ /* 0x000fe20003f66200 */
[----:B------:R-:W-:Y:S01]  /*0bb0*/  FFMA R23, R23, R0, RZ ;  /* 0x0000000017177223 */ /* 0x000fe200000000ff */
[----:B0-----:R-:W-:-:S05]  /*0bc0*/  FADD R0, R20, 1 ;  /* 0x3f80000014007421 */ /* 0x001fca0000000000 */
[----:B------:R-:W0:Y:S01]  /*0bd0*/  MUFU.EX2 R14, R14 ;  /* 0x0000000e000e7308 */ /* 0x000e220000000800 */
[----:B-1----:R-:W-:-:S07]  /*0be0*/  FADD R28, R26, 1 ;  /* 0x3f8000001a1c7421 */ /* 0x002fce0000000000 */
[----:B------:R1:W3:Y:S01]  /*0bf0*/  MUFU.RCP R25, R0 ;  /* 0x0000000000197308 */ /* 0x0002e20000001000 */
[----:B--2---:R-:W-:-:S07]  /*0c00*/  FADD R24, R22, 1 ;  /* 0x3f80000016187421 */ /* 0x004fce0000000000 */
[----:B------:R-:W2:Y:S01]  /*0c10*/  MUFU.RCP R27, R24 ;  /* 0x00000018001b7308 */ /* 0x000ea20000001000 */
[----:B0-----:R-:W-:Y:S01]  /*0c20*/  FADD R22, R14, 1 ;  /* 0x3f8000000e167421 */ /* 0x001fe20000000000 */
[----:B-1----:R-:W-:-:S04]  /*0c30*/  FMUL R0, R17, R17 ;  /* 0x0000001111007220 */ /* 0x002fc80000400000 */
[C---:B------:R-:W-:Y:S02]  /*0c40*/  FFMA R19, R0.reuse, R19, -0.052303962409496307373 ;  /* 0xbd563cae00137423 */ /* 0x040fe40000000013 */
[----:B------:R-:W0:Y:S01]  /*0c50*/  MUFU.RCP R29, R22 ;  /* 0x00000016001d7308 */ /* 0x000e220000001000 */
[----:B---3--:R-:W-:Y:S01]  /*0c60*/  FFMA R25, R25, -2, R12 ;  /* 0xc000000019197823 */ /* 0x008fe2000000000c */
[----:B------:R-:W-:-:S04]  /*0c70*/  FFMA R19, R0, R19, 0.1331529766321182251 ;  /* 0x3e08594100137423 */ /* 0x000fc80000000013 */
[C---:B------:R-:W-:Y:S02]  /*0c80*/  FFMA R19, R0.reuse, R19, -0.33332768082618713379 ;  /* 0xbeaaa9ed00137423 */ /* 0x040fe40000000013 */
[----:B------:R-:W1:Y:S01]  /*0c90*/  MUFU.RCP R28, R28 ;  /* 0x0000001c001c7308 */ /* 0x000e620000001000 */
[----:B--2---:R-:W-:Y:S01]  /*0ca0*/  FFMA R14, R27, -2, R12 ;  /* 0xc00000001b0e7823 */ /* 0x004fe2000000000c */
[----:B------:R-:W-:-:S04]  /*0cb0*/  FFMA R0, R0, R19, RZ ;  /* 0x0000001300007223 */ /* 0x000fc800000000ff */
[----:B------:R-:W-:Y:S01]  /*0cc0*/  FSEL R27, R14, 1, !P5 ;  /* 0x3f8000000e1b7808 */ /* 0x000fe20006800000 */
[----:B0-----:R-:W-:-:S05]  /*0cd0*/  FFMA R20, R29, -2, R12 ;  /* 0xc00000001d147823 */ /* 0x001fca000000000c */
[----:B------:R-:W-:Y:S01]  /*0ce0*/  FSEL R29, R20, 1, !P4 ;  /* 0x3f800000141d7808 */ /* 0x000fe20006000000 */
[----:B-1----:R-:W-:Y:S01]  /*0cf0*/  FFMA R26, R28, -2, R12 ;  /* 0xc00000001c1a7823 */ /* 0x002fe2000000000c */
[----:B------:R-:W-:Y:S02]  /*0d00*/  FSEL R12, R25, 1, !P6 ;  /* 0x3f800000190c7808 */ /* 0x000fe40007000000 */
[----:B------:R-:W-:Y:S02]  /*0d10*/  FSETP.GE.AND P6, PT, |R17|, 0.60000002384185791016, PT ;  /* 0x3f19999a1100780b */ /* 0x000fe40003fc6200 */
[----:B------:R-:W-:Y:S02]  /*0d20*/  FSEL R26, R26, 1, !P3 ;  /* 0x3f8000001a1a7808 */ /* 0x000fe40005800000 */
[--C-:B------:R-:W-:Y:S01]  /*0d30*/  LOP3.LUT R25, R12, 0x80000000, R15.reuse, 0xb8, !PT ;  /* 0x800000000c197812 */ /* 0x100fe200078eb80f */
[----:B------:R-:W-:Y:S01]  /*0d40*/  @!P2 FFMA R25, R2, R15, R15 ;  /* 0x0000000f0219a223 */ /* 0x000fe2000000000f */
[--C-:B------:R-:W-:Y:S01]  /*0d50*/  LOP3.LUT R12, R27, 0x80000000, R16.reuse, 0xb8, !PT ;  /* 0x800000001b0c7812 */ /* 0x100fe200078eb810 */
[----:B------:R-:W-:Y:S01]  /*0d60*/  @!P1 FFMA R12, R21, R16, R16 ;  /* 0x00000010150c9223 */ /* 0x000fe20000000010 */
[--C-:B------:R-:W-:Y:S01]  /*0d70*/  LOP3.LUT R29, R29, 0x80000000, R18.reuse, 0xb8, !PT ;  /* 0x800000001d1d7812 */ /* 0x100fe200078eb812 */
[----:B------:R-:W-:Y:S01]  /*0d80*/  @!P0 FFMA R29, R23, R18, R18 ;  /* 0x00000012171d8223 */ /* 0x000fe20000000012 */
[--C-:B------:R-:W-:Y:S01]  /*0d90*/  LOP3.LUT R26, R26, 0x80000000, R17.reuse, 0xb8, !PT ;  /* 0x800000001a1a7812 */ /* 0x100fe200078eb811 */
[----:B------:R-:W-:Y:S01]  /*0da0*/  FMUL R4, R4, R25 ;  /* 0x0000001904047220 */ /* 0x000fe20000400000 */
[----:B------:R-:W-:Y:S01]  /*0db0*/  FMUL R5, R5, R12 ;  /* 0x0000000c05057220 */ /* 0x000fe20000400000 */
[----:B------:R-:W-:Y:S01]  /*0dc0*/  @!P6 FFMA R26, R0, R17, R17 ;  /* 0x00000011001ae223 */ /* 0x000fe20000000011 */
[----:B------:R-:W-:Y:S01]  /*0dd0*/  FMUL R6, R6, R29 ;  /* 0x0000001d06067220 */ /* 0x000fe20000400000 */
[----:B----4-:R-:W-:Y:S01]  /*0de0*/  IMAD.WIDE R14, R13, 0x4, R8 ;  /* 0x000000040d0e7825 */ /* 0x010fe200078e0208 */
[----:B------:R-:W-:-:S03]  /*0df0*/  LEA R13, R3, R13, 0x2 ;  /* 0x0000000d030d7211 */ /* 0x000fc600078e10ff */
[----:B------:R-:W-:Y:S01]  /*0e00*/  FMUL R7, R7, R26 ;  /* 0x0000001a07077220 */ /* 0x000fe20000400000 */
[----:B------:R-:W-:-:S04]  /*0e10*/  ISETP.GE.AND P0, PT, R13, UR5, PT ;  /* 0x000000050d007c0c */ /* 0x000fc8000bf06270 */
[----:B------:R0:W-:Y:S09]  /*0e20*/  STG.E.128 desc[UR6][R14.64], R4 ;  /* 0x000000040e007986 */ /* 0x0001f2000c101d06 */
[----:B------:R-:W-:Y:S05]  /*0e30*/  @!P0 BRA `(.L_x_6) ;  /* 0xfffffff000ac8947 */ /* 0x000fea000383ffff */
[----:B------:R-:W-:Y:S05]  /*0e40*/  EXIT ;  /* 0x000000000000794d */ /* 0x000fea0003800000 */
.L_x_7:
        /* <DEDUP_REMOVED lines=11> */
.L_x_10:


//--------------------- .nv.shared.reserved.0     --------------------------
	.section	.nv.shared.reserved.0,"aw",@nobits
	.weak		__nv_reservedSMEM_offset_0_alias
	.size		__nv_reservedSMEM_offset_0_alias, 0, 64
	.other		__nv_reservedSMEM_offset_0_alias,@"STO_CUDA_RESERVED_SHARED STV_DEFAULT"
__nv_reservedSMEM_offset_0_alias:
	.zero		0
	.zero		64


//--------------------- .nv.constant0._Z18mish_threadper_fixiPfS_ --------------------------
	.section	.nv.constant0._Z18mish_threadper_fixiPfS_,"a",@progbits
	.sectionflags	@""
	.align	4
.nv.constant0._Z18mish_threadper_fixiPfS_:
	.zero		920


//--------------------- .nv.constant0._Z14mish_threadperiPfS_ --------------------------
	.section	.nv.constant0._Z14mish_threadperiPfS_,"a",@progbits
	.sectionflags	@""
	.align	4
.nv.constant0._Z14mish_threadperiPfS_:
	.zero		920


//--------------------- .nv.constant0._Z15mish_gridstrideiPfS_ --------------------------
	.section	.nv.constant0._Z15mish_gridstrideiPfS_,"a",@progbits
	.sectionflags	@""
	.align	4
.nv.constant0._Z15mish_gridstrideiPfS_:
	.zero		920


//--------------------- SYMBOLS --------------------------

	.type		.nv.reservedSmem.offset0,@object
	.size		.nv.reservedSmem.offset0,0x4
